	.target	sm_100a

	.elftype	@"ET_EXEC"


//--------------------- .note.nv.tkinfo           --------------------------
	.section	.note.nv.tkinfo,"",@"SHT_NOTE"
	.sectionflags	@"SHF_NOTE_NV_TKINFO"
	.tkinfo
        /*0018*/ 	.word	0x00000002
        /*0030*/ 	.string	""
        /*0030*/ 	.string	"ptxas"
        /*0030*/ 	.string	"Cuda compilation tools, release 13.0, V13.0.88"
        /*0030*/ 	.string	"Build cuda_13.0.r13.0/compiler.36424714_0"
        /*0030*/ 	.string	"-arch sm_100a -m 64 "



//--------------------- .note.nv.cuinfo           --------------------------
	.section	.note.nv.cuinfo,"",@"SHT_NOTE"
	.sectionflags	@"SHF_NOTE_NV_CUINFO"
        /*0018*/ 	.short	0x0002
        /*001a*/ 	.short	0x0064
        /*001c*/ 	.short	0x0082
	.zero		2


//--------------------- .nv.info                  --------------------------
	.section	.nv.info,"",@"SHT_CUDA_INFO"
	.align	4


	//----- nvinfo : EIATTR_REGCOUNT
	.align		4
        /*0000*/ 	.byte	0x04, 0x2f
        /*0002*/ 	.short	(.L_19 - .L_18)
	.align		4
.L_18:
        /*0004*/ 	.word	index@(_ZN7cutlass13device_kernelINS_4gemm6kernel13GemmUniversalIN4cute5tupleIJiiiiEEENS1_10collective13CollectiveMmaINS1_35MainloopSm100TmaUmmaWarpSpecializedILi6ELi2ELi4ENS5_IJNS4_1CILi2EEENSA_ILi1EEESC_EEEEENS5_IJNSA_ILi64EEENSA_ILi176EEESF_EEENS_6half_tENS5_IJlSC_lEEESI_SJ_NS4_8TiledMMAINS4_8MMA_AtomIJNS4_20SM100_MMA_F16BF16_SSISI_SI_fLi64ELi176ELNS4_4UMMA5MajorE0ELSO_0ELNSN_7ScaleInE0ELSP_0EEEEEENS4_6LayoutINS5_IJSC_SC_SC_EEENS5_IJNSA_ILi0EEESU_SU_EEEEENS5_IJNS4_10UnderscoreESX_SX_EEEEENS4_13SM90_TMA_LOADENS4_14ComposedLayoutINS4_7SwizzleILi3ELi4ELi3EEENS4_18smem_ptr_flag_bitsILi16EEENSS_INS5_IJNSA_ILi8EEESF_EEENS5_IJSF_SC_EEEEEEEvNS4_8identityENS4_23SM90_TMA_LOAD_MULTICASTES1A_vS1B_EENS_8epilogue10collective18CollectiveEpilogueINS1E_23Sm100TmaWarpSpecializedILi2ELi1ELi88ELb1ELb0EEEJSH_NS5_IJNSS_ISF_SC_EENSS_ISG_SC_EEEEESI_SJ_SI_SJ_NS1E_6fusion15FusionCallbacksIS1I_NS1M_17LinearCombinationISI_fSI_fLNS_15FloatRoundStyleE2EEESH_S1L_JEEENS4_5SM1004TMEM4LOAD26SM100_TMEM_LOAD_16dp256b2xES10_NS11_INS12_ILi1ELi4ELi3EEES15_NSS_INS5_IJS16_NSA_ILi16EEEEEENS5_IJS1X_SC_EEEEEEENS4_17SM75_U32x4_LDSM_NENS4_14SM90_TMA_STOREES21_NS4_17SM90_U32x4_STSM_NENS4_39AutoVectorizingCopyWithAssumedAlignmentILi128EEEEEEvvEEEEvNT_6ParamsE)
        /*0008*/ 	.word	0x000000ee


	//----- nvinfo : EIATTR_FRAME_SIZE
	.align		4
.L_19:
        /*000c*/ 	.byte	0x04, 0x11
        /*000e*/ 	.short	(.L_21 - .L_20)
	.align		4
.L_20:
        /*0010*/ 	.word	index@($__internal_2_$__cuda_sm10x_tcgen05_guardrail_trap_unallocated_columns_being_dealloced)
        /*0014*/ 	.word	0x00000000


	//----- nvinfo : EIATTR_FRAME_SIZE
	.align		4
.L_21:
        /*0018*/ 	.byte	0x04, 0x11
        /*001a*/ 	.short	(.L_23 - .L_22)
	.align		4
.L_22:
        /*001c*/ 	.word	index@($__internal_1_$__cuda_sm10x_tcgen05_guardrail_trap_phase_invalid_during_alloc)
        /*0020*/ 	.word	0x00000000


	//----- nvinfo : EIATTR_FRAME_SIZE
	.align		4
.L_23:
        /*0024*/ 	.byte	0x04, 0x11
        /*0026*/ 	.short	(.L_25 - .L_24)
	.align		4
.L_24:
        /*0028*/ 	.word	index@($__internal_0_$__cuda_sm10x_tcgen05_guardrail_trap_col_being_dealloced_not_returned_by_alloc)
        /*002c*/ 	.word	0x00000000


	//----- nvinfo : EIATTR_FRAME_SIZE
	.align		4
.L_25:
        /*0030*/ 	.byte	0x04, 0x11
        /*0032*/ 	.short	(.L_27 - .L_26)
	.align		4
.L_26:
        /*0034*/ 	.word	index@(_ZN7cutlass13device_kernelINS_4gemm6kernel13GemmUniversalIN4cute5tupleIJiiiiEEENS1_10collective13CollectiveMmaINS1_35MainloopSm100TmaUmmaWarpSpecializedILi6ELi2ELi4ENS5_IJNS4_1CILi2EEENSA_ILi1EEESC_EEEEENS5_IJNSA_ILi64EEENSA_ILi176EEESF_EEENS_6half_tENS5_IJlSC_lEEESI_SJ_NS4_8TiledMMAINS4_8MMA_AtomIJNS4_20SM100_MMA_F16BF16_SSISI_SI_fLi64ELi176ELNS4_4UMMA5MajorE0ELSO_0ELNSN_7ScaleInE0ELSP_0EEEEEENS4_6LayoutINS5_IJSC_SC_SC_EEENS5_IJNSA_ILi0EEESU_SU_EEEEENS5_IJNS4_10UnderscoreESX_SX_EEEEENS4_13SM90_TMA_LOADENS4_14ComposedLayoutINS4_7SwizzleILi3ELi4ELi3EEENS4_18smem_ptr_flag_bitsILi16EEENSS_INS5_IJNSA_ILi8EEESF_EEENS5_IJSF_SC_EEEEEEEvNS4_8identityENS4_23SM90_TMA_LOAD_MULTICASTES1A_vS1B_EENS_8epilogue10collective18CollectiveEpilogueINS1E_23Sm100TmaWarpSpecializedILi2ELi1ELi88ELb1ELb0EEEJSH_NS5_IJNSS_ISF_SC_EENSS_ISG_SC_EEEEESI_SJ_SI_SJ_NS1E_6fusion15FusionCallbacksIS1I_NS1M_17LinearCombinationISI_fSI_fLNS_15FloatRoundStyleE2EEESH_S1L_JEEENS4_5SM1004TMEM4LOAD26SM100_TMEM_LOAD_16dp256b2xES10_NS11_INS12_ILi1ELi4ELi3EEES15_NSS_INS5_IJS16_NSA_ILi16EEEEEENS5_IJS1X_SC_EEEEEEENS4_17SM75_U32x4_LDSM_NENS4_14SM90_TMA_STOREES21_NS4_17SM90_U32x4_STSM_NENS4_39AutoVectorizingCopyWithAssumedAlignmentILi128EEEEEEvvEEEEvNT_6ParamsE)
        /*0038*/ 	.word	0x00000000


	//----- nvinfo : EIATTR_MIN_STACK_SIZE
	.align		4
.L_27:
        /*003c*/ 	.byte	0x04, 0x12
        /*003e*/ 	.short	(.L_29 - .L_28)
	.align		4
.L_28:
        /*0040*/ 	.word	index@(_ZN7cutlass13device_kernelINS_4gemm6kernel13GemmUniversalIN4cute5tupleIJiiiiEEENS1_10collective13CollectiveMmaINS1_35MainloopSm100TmaUmmaWarpSpecializedILi6ELi2ELi4ENS5_IJNS4_1CILi2EEENSA_ILi1EEESC_EEEEENS5_IJNSA_ILi64EEENSA_ILi176EEESF_EEENS_6half_tENS5_IJlSC_lEEESI_SJ_NS4_8TiledMMAINS4_8MMA_AtomIJNS4_20SM100_MMA_F16BF16_SSISI_SI_fLi64ELi176ELNS4_4UMMA5MajorE0ELSO_0ELNSN_7ScaleInE0ELSP_0EEEEEENS4_6LayoutINS5_IJSC_SC_SC_EEENS5_IJNSA_ILi0EEESU_SU_EEEEENS5_IJNS4_10UnderscoreESX_SX_EEEEENS4_13SM90_TMA_LOADENS4_14ComposedLayoutINS4_7SwizzleILi3ELi4ELi3EEENS4_18smem_ptr_flag_bitsILi16EEENSS_INS5_IJNSA_ILi8EEESF_EEENS5_IJSF_SC_EEEEEEEvNS4_8identityENS4_23SM90_TMA_LOAD_MULTICASTES1A_vS1B_EENS_8epilogue10collective18CollectiveEpilogueINS1E_23Sm100TmaWarpSpecializedILi2ELi1ELi88ELb1ELb0EEEJSH_NS5_IJNSS_ISF_SC_EENSS_ISG_SC_EEEEESI_SJ_SI_SJ_NS1E_6fusion15FusionCallbacksIS1I_NS1M_17LinearCombinationISI_fSI_fLNS_15FloatRoundStyleE2EEESH_S1L_JEEENS4_5SM1004TMEM4LOAD26SM100_TMEM_LOAD_16dp256b2xES10_NS11_INS12_ILi1ELi4ELi3EEES15_NSS_INS5_IJS16_NSA_ILi16EEEEEENS5_IJS1X_SC_EEEEEEENS4_17SM75_U32x4_LDSM_NENS4_14SM90_TMA_STOREES21_NS4_17SM90_U32x4_STSM_NENS4_39AutoVectorizingCopyWithAssumedAlignmentILi128EEEEEEvvEEEEvNT_6ParamsE)
        /*0044*/ 	.word	0x00000000
.L_29:


//--------------------- .nv.compat                --------------------------
	.section	.nv.compat,"",@"SHT_CUDA_COMPAT_INFO"
	.align	4
        /*0000*/ 	.byte	0x02, 0x09, 0x01, 0x00, 0x02, 0x02, 0x02, 0x00, 0x02, 0x05, 0x05, 0x00, 0x03, 0x07, 0x01, 0x01
        /*0010*/ 	.byte	0x02, 0x03, 0x01, 0x00, 0x02, 0x06, 0x01, 0x00, 0x04, 0x0b, 0x08, 0x00, 0x09, 0x00, 0x00, 0x00
        /*0020*/ 	.byte	0x00, 0x00, 0x00, 0x00


//--------------------- .nv.info._ZN7cutlass13device_kernelINS_4gemm6kernel13GemmUniversalIN4cute5tupleIJiiiiEEENS1_10collective13CollectiveMmaINS1_35MainloopSm100TmaUmmaWarpSpecializedILi6ELi2ELi4ENS5_IJNS4_1CILi2EEENSA_ILi1EEESC_EEEEENS5_IJNSA_ILi64EEENSA_ILi176EEESF_EEENS_6half_tENS5_IJlSC_lEEESI_SJ_NS4_8TiledMMAINS4_8MMA_AtomIJNS4_20SM100_MMA_F16BF16_SSISI_SI_fLi64ELi176ELNS4_4UMMA5MajorE0ELSO_0ELNSN_7ScaleInE0ELSP_0EEEEEENS4_6LayoutINS5_IJSC_SC_SC_EEENS5_IJNSA_ILi0EEESU_SU_EEEEENS5_IJNS4_10UnderscoreESX_SX_EEEEENS4_13SM90_TMA_LOADENS4_14ComposedLayoutINS4_7SwizzleILi3ELi4ELi3EEENS4_18smem_ptr_flag_bitsILi16EEENSS_INS5_IJNSA_ILi8EEESF_EEENS5_IJSF_SC_EEEEEEEvNS4_8identityENS4_23SM90_TMA_LOAD_MULTICASTES1A_vS1B_EENS_8epilogue10collective18CollectiveEpilogueINS1E_23Sm100TmaWarpSpecializedILi2ELi1ELi88ELb1ELb0EEEJSH_NS5_IJNSS_ISF_SC_EENSS_ISG_SC_EEEEESI_SJ_SI_SJ_NS1E_6fusion15FusionCallbacksIS1I_NS1M_17LinearCombinationISI_fSI_fLNS_15FloatRoundStyleE2EEESH_S1L_JEEENS4_5SM1004TMEM4LOAD26SM100_TMEM_LOAD_16dp256b2xES10_NS11_INS12_ILi1ELi4ELi3EEES15_NSS_INS5_IJS16_NSA_ILi16EEEEEENS5_IJS1X_SC_EEEEEEENS4_17SM75_U32x4_LDSM_NENS4_14SM90_TMA_STOREES21_NS4_17SM90_U32x4_STSM_NENS4_39AutoVectorizingCopyWithAssumedAlignmentILi128EEEEEEvvEEEEvNT_6ParamsE --------------------------
	.section	.nv.info._ZN7cutlass13device_kernelINS_4gemm6kernel13GemmUniversalIN4cute5tupleIJiiiiEEENS1_10collective13CollectiveMmaINS1_35MainloopSm100TmaUmmaWarpSpecializedILi6ELi2ELi4ENS5_IJNS4_1CILi2EEENSA_ILi1EEESC_EEEEENS5_IJNSA_ILi64EEENSA_ILi176EEESF_EEENS_6half_tENS5_IJlSC_lEEESI_SJ_NS4_8TiledMMAINS4_8MMA_AtomIJNS4_20SM100_MMA_F16BF16_SSISI_SI_fLi64ELi176ELNS4_4UMMA5MajorE0ELSO_0ELNSN_7ScaleInE0ELSP_0EEEEEENS4_6LayoutINS5_IJSC_SC_SC_EEENS5_IJNSA_ILi0EEESU_SU_EEEEENS5_IJNS4_10UnderscoreESX_SX_EEEEENS4_13SM90_TMA_LOADENS4_14ComposedLayoutINS4_7SwizzleILi3ELi4ELi3EEENS4_18smem_ptr_flag_bitsILi16EEENSS_INS5_IJNSA_ILi8EEESF_EEENS5_IJSF_SC_EEEEEEEvNS4_8identityENS4_23SM90_TMA_LOAD_MULTICASTES1A_vS1B_EENS_8epilogue10collective18CollectiveEpilogueINS1E_23Sm100TmaWarpSpecializedILi2ELi1ELi88ELb1ELb0EEEJSH_NS5_IJNSS_ISF_SC_EENSS_ISG_SC_EEEEESI_SJ_SI_SJ_NS1E_6fusion15FusionCallbacksIS1I_NS1M_17LinearCombinationISI_fSI_fLNS_15FloatRoundStyleE2EEESH_S1L_JEEENS4_5SM1004TMEM4LOAD26SM100_TMEM_LOAD_16dp256b2xES10_NS11_INS12_ILi1ELi4ELi3EEES15_NSS_INS5_IJS16_NSA_ILi16EEEEEENS5_IJS1X_SC_EEEEEEENS4_17SM75_U32x4_LDSM_NENS4_14SM90_TMA_STOREES21_NS4_17SM90_U32x4_STSM_NENS4_39AutoVectorizingCopyWithAssumedAlignmentILi128EEEEEEvvEEEEvNT_6ParamsE,"",@"SHT_CUDA_INFO"
	.sectionflags	@""
	.align	4


	//----- nvinfo : EIATTR_CUDA_API_VERSION
	.align		4
        /*0000*/ 	.byte	0x04, 0x37
        /*0002*/ 	.short	(.L_31 - .L_30)
.L_30:
        /*0004*/ 	.word	0x00000082


	//----- nvinfo : EIATTR_KPARAM_INFO
	.align		4
.L_31:
        /*0008*/ 	.byte	0x04, 0x17
        /*000a*/ 	.short	(.L_33 - .L_32)
.L_32:
        /*000c*/ 	.word	0x00000000
        /*0010*/ 	.short	0x0000
        /*0012*/ 	.short	0x0000
        /*0014*/ 	.byte	0x00, 0xf0, 0x01, 0x20


	//----- nvinfo : EIATTR_AT_ENTRY_FRAGMENTS
	.align		4
.L_33:
        /*0018*/ 	.byte	0x04, 0x4f
        /*001a*/ 	.short	(.L_35 - .L_34)


	//   ....[0]....
.L_34:
        /*001c*/ 	.word	0x00000006


	//----- nvinfo : EIATTR_RESERVED_SMEM_USED
	.align		4
.L_35:
        /*0020*/ 	.byte	0x01, 0x41
	.zero		2


	//----- nvinfo : EIATTR_SPARSE_MMA_MASK
	.align		4
        /*0024*/ 	.byte	0x03, 0x50
        /*0026*/ 	.short	0x0000


	//----- nvinfo : EIATTR_TCGEN05_1CTA_USED
	.align		4
        /*0028*/ 	.byte	0x01, 0x51
	.zero		2


	//----- nvinfo : EIATTR_MAXREG_COUNT
	.align		4
        /*002c*/ 	.byte	0x03, 0x1b
        /*002e*/ 	.short	0x00ff


	//----- nvinfo : EIATTR_NUM_BARRIERS
	.align		4
        /*0030*/ 	.byte	0x02, 0x4c
        /*0032*/ 	.byte	0x07
	.zero		1


	//----- nvinfo : EIATTR_EXTERNS
	.align		4
        /*0034*/ 	.byte	0x04, 0x0f
        /*0036*/ 	.short	(.L_37 - .L_36)


	//   ....[0]....
	.align		4
.L_36:
        /*0038*/ 	.word	index@(__assertfail)


	//----- nvinfo : EIATTR_MERCURY_ISA_VERSION
	.align		4
.L_37:
        /*003c*/ 	.byte	0x03, 0x5f
        /*003e*/ 	.short	0x0101


	//----- nvinfo : EIATTR_INT_WARP_WIDE_INSTR_OFFSETS
	.align		4
        /*0040*/ 	.byte	0x04, 0x31
        /*0042*/ 	.short	(.L_39 - .L_38)


	//   ....[0]....
.L_38:
        /*0044*/ 	.word	0x00003e10


	//   ....[1]....
        /*0048*/ 	.word	0x00003e30


	//   ....[2]....
        /*004c*/ 	.word	0x00003e60


	//   ....[3]....
        /*0050*/ 	.word	0x00004a90


	//   ....[4]....
        /*0054*/ 	.word	0x00004aa0


	//   ....[5]....
        /*0058*/ 	.word	0x00004c60


	//   ....[6]....
        /*005c*/ 	.word	0x00004c80


	//   ....[7]....
        /*0060*/ 	.word	0x00004ca0


	//   ....[8]....
        /*0064*/ 	.word	0x00004cc0


	//   ....[9]....
        /*0068*/ 	.word	0x00004d30


	//   ....[10]....
        /*006c*/ 	.word	0x00004d70


	//   ....[11]....
        /*0070*/ 	.word	0x00004d90


	//   ....[12]....
        /*0074*/ 	.word	0x00004df0


	//   ....[13]....
        /*0078*/ 	.word	0x00004e60


	//   ....[14]....
        /*007c*/ 	.word	0x00004ec0


	//----- nvinfo : EIATTR_COOP_GROUP_MASK_REGIDS
	.align		4
.L_39:
        /*0080*/ 	.byte	0x04, 0x29
        /*0082*/ 	.short	(.L_41 - .L_40)


	//   ....[0]....
.L_40:
        /*0084*/ 	.word	0xffffffff


	//   ....[1]....
        /*0088*/ 	.word	0xffffffff


	//   ....[2]....
        /*008c*/ 	.word	0xffffffff


	//   ....[3]....
        /*0090*/ 	.word	0xffffffff


	//   ....[4]....
        /*0094*/ 	.word	0xffffffff


	//   ....[5]....
        /*0098*/ 	.word	0xffffffff


	//   ....[6]....
        /*009c*/ 	.word	0xffffffff


	//   ....[7]....
        /*00a0*/ 	.word	0xffffffff


	//   ....[8]....
        /*00a4*/ 	.word	0xffffffff


	//   ....[9]....
        /*00a8*/ 	.word	0xffffffff


	//   ....[10]....
        /*00ac*/ 	.word	0xffffffff


	//   ....[11]....
        /*00b0*/ 	.word	0xffffffff


	//   ....[12]....
        /*00b4*/ 	.word	0xffffffff


	//   ....[13]....
        /*00b8*/ 	.word	0xffffffff


	//----- nvinfo : EIATTR_COOP_GROUP_INSTR_OFFSETS
	.align		4
.L_41:
        /*00bc*/ 	.byte	0x04, 0x28
        /*00be*/ 	.short	(.L_43 - .L_42)


	//   ....[0]....
.L_42:
        /*00c0*/ 	.word	0x00000080


	//   ....[1]....
        /*00c4*/ 	.word	0x000004f0


	//   ....[2]....
        /*00c8*/ 	.word	0x000006d0


	//   ....[3]....
        /*00cc*/ 	.word	0x00000830


	//   ....[4]....
        /*00d0*/ 	.word	0x00000930


	//   ....[5]....
        /*00d4*/ 	.word	0x00000aa0


	//   ....[6]....
        /*00d8*/ 	.word	0x00000c40


	//   ....[7]....
        /*00dc*/ 	.word	0x00000df0


	//   ....[8]....
        /*00e0*/ 	.word	0x00002030


	//   ....[9]....
        /*00e4*/ 	.word	0x00003010


	//   ....[10]....
        /*00e8*/ 	.word	0x00003220


	//   ....[11]....
        /*00ec*/ 	.word	0x00003250


	//   ....[12]....
        /*00f0*/ 	.word	0x00003cf0


	//   ....[13]....
        /*00f4*/ 	.word	0x00003f20


	//----- nvinfo : EIATTR_VRC_CTA_INIT_COUNT
	.align		4
.L_43:
        /*00f8*/ 	.byte	0x02, 0x4a
        /*00fa*/ 	.byte	0x80
	.zero		1


	//----- nvinfo : EIATTR_SYSCALL_OFFSETS
	.align		4
        /*00fc*/ 	.byte	0x04, 0x46
        /*00fe*/ 	.short	(.L_45 - .L_44)


	//   ....[0]....
.L_44:
        /*0100*/ 	.word	0x00005ab0


	//   ....[1]....
        /*0104*/ 	.word	0x00005ba0


	//   ....[2]....
        /*0108*/ 	.word	0x000065d0


	//   ....[3]....
        /*010c*/ 	.word	0x00006740


	//   ....[4]....
        /*0110*/ 	.word	0x000068b0


	//   ....[5]....
        /*0114*/ 	.word	0x00006a20


	//   ....[6]....
        /*0118*/ 	.word	0x00006b90


	//   ....[7]....
        /*011c*/ 	.word	0x00006d00


	//   ....[8]....
        /*0120*/ 	.word	0x00006e70


	//   ....[9]....
        /*0124*/ 	.word	0x00006fe0


	//   ....[10]....
        /*0128*/ 	.word	0x00007150


	//   ....[11]....
        /*012c*/ 	.word	0x000072c0


	//   ....[12]....
        /*0130*/ 	.word	0x00007430


	//----- nvinfo : EIATTR_MBARRIER_INSTR_OFFSETS
	.align		4
.L_45:
        /*0134*/ 	.byte	0x04, 0x39
        /*0136*/ 	.short	(.L_47 - .L_46)


	//   ....[0]....
.L_46:
        /*0138*/ 	.word	0x00000600
        /*013c*/ 	.word	0x000000ff
        /*0140*/ 	.word	0x00000000
        /*0144*/ 	.short	0x0100
        /*0146*/ 	.byte	0x04
	.zero		1


	//   ....[1]....
        /*0148*/ 	.word	0x00000610
        /*014c*/ 	.word	0x000000ff
        /*0150*/ 	.word	0x00000030
        /*0154*/ 	.short	0x0100
        /*0156*/ 	.byte	0x04
	.zero		1


	//   ....[2]....
        /*0158*/ 	.word	0x00000620
        /*015c*/ 	.word	0x000000ff
        /*0160*/ 	.word	0x00000008
        /*0164*/ 	.short	0x0100
        /*0166*/ 	.byte	0x04
	.zero		1


	//   ....[3]....
        /*0168*/ 	.word	0x00000630
        /*016c*/ 	.word	0x000000ff
        /*0170*/ 	.word	0x00000038
        /*0174*/ 	.short	0x0100
        /*0176*/ 	.byte	0x04
	.zero		1


	//   ....[4]....
        /*0178*/ 	.word	0x00000640
        /*017c*/ 	.word	0x000000ff
        /*0180*/ 	.word	0x00000010
        /*0184*/ 	.short	0x0100
        /*0186*/ 	.byte	0x04
	.zero		1


	//   ....[5]....
        /*0188*/ 	.word	0x00000650
        /*018c*/ 	.word	0x000000ff
        /*0190*/ 	.word	0x00000040
        /*0194*/ 	.short	0x0100
        /*0196*/ 	.byte	0x04
	.zero		1


	//   ....[6]....
        /*0198*/ 	.word	0x00000660
        /*019c*/ 	.word	0x000000ff
        /*01a0*/ 	.word	0x00000018
        /*01a4*/ 	.short	0x0100
        /*01a6*/ 	.byte	0x04
	.zero		1


	//   ....[7]....
        /*01a8*/ 	.word	0x00000670
        /*01ac*/ 	.word	0x000000ff
        /*01b0*/ 	.word	0x00000048
        /*01b4*/ 	.short	0x0100
        /*01b6*/ 	.byte	0x04
	.zero		1


	//   ....[8]....
        /*01b8*/ 	.word	0x00000680
        /*01bc*/ 	.word	0x000000ff
        /*01c0*/ 	.word	0x00000020
        /*01c4*/ 	.short	0x0100
        /*01c6*/ 	.byte	0x04
	.zero		1


	//   ....[9]....
        /*01c8*/ 	.word	0x00000690
        /*01cc*/ 	.word	0x000000ff
        /*01d0*/ 	.word	0x00000050
        /*01d4*/ 	.short	0x0100
        /*01d6*/ 	.byte	0x04
	.zero		1


	//   ....[10]....
        /*01d8*/ 	.word	0x000006a0
        /*01dc*/ 	.word	0x000000ff
        /*01e0*/ 	.word	0x00000028
        /*01e4*/ 	.short	0x0100
        /*01e6*/ 	.byte	0x04
	.zero		1


	//   ....[11]....
        /*01e8*/ 	.word	0x000006b0
        /*01ec*/ 	.word	0x000000ff
        /*01f0*/ 	.word	0x00000058
        /*01f4*/ 	.short	0x0100
        /*01f6*/ 	.byte	0x04
	.zero		1


	//   ....[12]....
        /*01f8*/ 	.word	0x000007e0
        /*01fc*/ 	.word	0x000000ff
        /*0200*/ 	.word	0x00000060
        /*0204*/ 	.short	0x0100
        /*0206*/ 	.byte	0x04
	.zero		1


	//   ....[13]....
        /*0208*/ 	.word	0x000007f0
        /*020c*/ 	.word	0x000000ff
        /*0210*/ 	.word	0x00000070
        /*0214*/ 	.short	0x0100
        /*0216*/ 	.byte	0x04
	.zero		1


	//   ....[14]....
        /*0218*/ 	.word	0x00000800
        /*021c*/ 	.word	0x000000ff
        /*0220*/ 	.word	0x00000068
        /*0224*/ 	.short	0x0100
        /*0226*/ 	.byte	0x04
	.zero		1


	//   ....[15]....
        /*0228*/ 	.word	0x00000810
        /*022c*/ 	.word	0x000000ff
        /*0230*/ 	.word	0x00000078
        /*0234*/ 	.short	0x0100
        /*0236*/ 	.byte	0x04
	.zero		1


	//   ....[16]....
        /*0238*/ 	.word	0x00000900
        /*023c*/ 	.word	0x000000ff
        /*0240*/ 	.word	0x00000080
        /*0244*/ 	.short	0x0100
        /*0246*/ 	.byte	0x06
	.zero		1


	//   ....[17]....
        /*0248*/ 	.word	0x00000910
        /*024c*/ 	.word	0x000000ff
        /*0250*/ 	.word	0x00000088
        /*0254*/ 	.short	0x0100
        /*0256*/ 	.byte	0x06
	.zero		1


	//   ....[18]....
        /*0258*/ 	.word	0x00000a50
        /*025c*/ 	.word	0x000000ff
        /*0260*/ 	.word	0x00000090
        /*0264*/ 	.short	0x0100
        /*0266*/ 	.byte	0x06
	.zero		1


	//   ....[19]....
        /*0268*/ 	.word	0x00000a60
        /*026c*/ 	.word	0x000000ff
        /*0270*/ 	.word	0x000000a0
        /*0274*/ 	.short	0x0100
        /*0276*/ 	.byte	0x06
	.zero		1


	//   ....[20]....
        /*0278*/ 	.word	0x00000a70
        /*027c*/ 	.word	0x000000ff
        /*0280*/ 	.word	0x00000098
        /*0284*/ 	.short	0x0100
        /*0286*/ 	.byte	0x06
	.zero		1


	//   ....[21]....
        /*0288*/ 	.word	0x00000a80
        /*028c*/ 	.word	0x000000ff
        /*0290*/ 	.word	0x000000a8
        /*0294*/ 	.short	0x0100
        /*0296*/ 	.byte	0x06
	.zero		1


	//   ....[22]....
        /*0298*/ 	.word	0x00000bb0
        /*029c*/ 	.word	0x000000ff
        /*02a0*/ 	.word	0x000000b0
        /*02a4*/ 	.short	0x0100
        /*02a6*/ 	.byte	0x04
	.zero		1


	//   ....[23]....
        /*02a8*/ 	.word	0x00000bc0
        /*02ac*/ 	.word	0x000000ff
        /*02b0*/ 	.word	0x000000d0
        /*02b4*/ 	.short	0x0100
        /*02b6*/ 	.byte	0x04
	.zero		1


	//   ....[24]....
        /*02b8*/ 	.word	0x00000bd0
        /*02bc*/ 	.word	0x000000ff
        /*02c0*/ 	.word	0x000000b8
        /*02c4*/ 	.short	0x0100
        /*02c6*/ 	.byte	0x04
	.zero		1


	//   ....[25]....
        /*02c8*/ 	.word	0x00000be0
        /*02cc*/ 	.word	0x000000ff
        /*02d0*/ 	.word	0x000000d8
        /*02d4*/ 	.short	0x0100
        /*02d6*/ 	.byte	0x04
	.zero		1


	//   ....[26]....
        /*02d8*/ 	.word	0x00000bf0
        /*02dc*/ 	.word	0x000000ff
        /*02e0*/ 	.word	0x000000c0
        /*02e4*/ 	.short	0x0100
        /*02e6*/ 	.byte	0x04
	.zero		1


	//   ....[27]....
        /*02e8*/ 	.word	0x00000c00
        /*02ec*/ 	.word	0x000000ff
        /*02f0*/ 	.word	0x000000e0
        /*02f4*/ 	.short	0x0100
        /*02f6*/ 	.byte	0x04
	.zero		1


	//   ....[28]....
        /*02f8*/ 	.word	0x00000c10
        /*02fc*/ 	.word	0x000000ff
        /*0300*/ 	.word	0x000000c8
        /*0304*/ 	.short	0x0100
        /*0306*/ 	.byte	0x04
	.zero		1


	//   ....[29]....
        /*0308*/ 	.word	0x00000c20
        /*030c*/ 	.word	0x000000ff
        /*0310*/ 	.word	0x000000e8
        /*0314*/ 	.short	0x0100
        /*0316*/ 	.byte	0x04
	.zero		1


	//   ....[30]....
        /*0318*/ 	.word	0x00000d10
        /*031c*/ 	.word	0x000000ff
        /*0320*/ 	.word	0x000000f0
        /*0324*/ 	.short	0x0100
        /*0326*/ 	.byte	0x04
	.zero		1


	//   ....[31]....
        /*0328*/ 	.word	0x00000d20
        /*032c*/ 	.word	0x000000ff
        /*0330*/ 	.word	0x00000100
        /*0334*/ 	.short	0x0100
        /*0336*/ 	.byte	0x04
	.zero		1


	//   ....[32]....
        /*0338*/ 	.word	0x00000d30
        /*033c*/ 	.word	0x000000ff
        /*0340*/ 	.word	0x000000f8
        /*0344*/ 	.short	0x0100
        /*0346*/ 	.byte	0x04
	.zero		1


	//   ....[33]....
        /*0348*/ 	.word	0x00000d40
        /*034c*/ 	.word	0x000000ff
        /*0350*/ 	.word	0x00000108
        /*0354*/ 	.short	0x0100
        /*0356*/ 	.byte	0x04
	.zero		1


	//   ....[34]....
        /*0358*/ 	.word	0x000018d0
        /*035c*/ 	.word	0x00000000
        /*0360*/ 	.word	0x00000100
        /*0364*/ 	.short	0x010a
        /*0366*/ 	.byte	0xff
	.zero		1


	//   ....[35]....
        /*0368*/ 	.word	0x000018f0
        /*036c*/ 	.word	0x00000000
        /*0370*/ 	.word	0x000000f0
        /*0374*/ 	.short	0x0101
        /*0376*/ 	.byte	0xff
	.zero		1


	//   ....[36]....
        /*0378*/ 	.word	0x000019b0
        /*037c*/ 	.word	0x000000ff
        /*0380*/ 	.word	0x00000030
        /*0384*/ 	.short	0x010a
        /*0386*/ 	.byte	0x06
	.zero		1


	//   ....[37]....
        /*0388*/ 	.word	0x00001a30
        /*038c*/ 	.word	0x000000ff
        /*0390*/ 	.word	0x00000030
        /*0394*/ 	.short	0x010a
        /*0396*/ 	.byte	0x21
	.zero		1


	//   ....[38]....
        /*0398*/ 	.word	0x00001bc0
        /*039c*/ 	.word	0x000000ff
        /*03a0*/ 	.word	0x00000030
        /*03a4*/ 	.short	0x010a
        /*03a6*/ 	.byte	0x06
	.zero		1


	//   ....[39]....
        /*03a8*/ 	.word	0x00001cf0
        /*03ac*/ 	.word	0x000000ff
        /*03b0*/ 	.word	0x00000088
        /*03b4*/ 	.short	0x0101
        /*03b6*/ 	.byte	0x0f
	.zero		1


	//   ....[40]....
        /*03b8*/ 	.word	0x00001d10
        /*03bc*/ 	.word	0x000000ff
        /*03c0*/ 	.word	0x00000030
        /*03c4*/ 	.short	0x010a
        /*03c6*/ 	.byte	0x06
	.zero		1


	//   ....[41]....
        /*03c8*/ 	.word	0x00001d90
        /*03cc*/ 	.word	0x000000ff
        /*03d0*/ 	.word	0x00000030
        /*03d4*/ 	.short	0x010a
        /*03d6*/ 	.byte	0x09
	.zero		1


	//   ....[42]....
        /*03d8*/ 	.word	0x00001f20
        /*03dc*/ 	.word	0x000000ff
        /*03e0*/ 	.word	0x00000030
        /*03e4*/ 	.short	0x010a
        /*03e6*/ 	.byte	0x07
	.zero		1


	//   ....[43]....
        /*03e8*/ 	.word	0x00002060
        /*03ec*/ 	.word	0x00000003
        /*03f0*/ 	.word	0x00000090
        /*03f4*/ 	.short	0x010a
        /*03f6*/ 	.byte	0xff
	.zero		1


	//   ....[44]....
        /*03f8*/ 	.word	0x000021b0
        /*03fc*/ 	.word	0x00000000
        /*0400*/ 	.word	0x00000000
        /*0404*/ 	.short	0x0101
        /*0406*/ 	.byte	0xff
	.zero		1


	//   ....[45]....
        /*0408*/ 	.word	0x00002770
        /*040c*/ 	.word	0x000000ff
        /*0410*/ 	.word	0x00000000
        /*0414*/ 	.short	0x010a
        /*0416*/ 	.byte	0x04
	.zero		1


	//   ....[46]....
        /*0418*/ 	.word	0x00002800
        /*041c*/ 	.word	0x000000ff
        /*0420*/ 	.word	0x00000000
        /*0424*/ 	.short	0x010a
        /*0426*/ 	.byte	0x05
	.zero		1


	//   ....[47]....
        /*0428*/ 	.word	0x00002890
        /*042c*/ 	.word	0x000000ff
        /*0430*/ 	.word	0x00000000
        /*0434*/ 	.short	0x010a
        /*0436*/ 	.byte	0x05
	.zero		1


	//   ....[48]....
        /*0438*/ 	.word	0x00002920
        /*043c*/ 	.word	0x000000ff
        /*0440*/ 	.word	0x00000000
        /*0444*/ 	.short	0x010a
        /*0446*/ 	.byte	0x05
	.zero		1


	//   ....[49]....
        /*0448*/ 	.word	0x000029b0
        /*044c*/ 	.word	0x000000ff
        /*0450*/ 	.word	0x00000000
        /*0454*/ 	.short	0x010a
        /*0456*/ 	.byte	0x05
	.zero		1


	//   ....[50]....
        /*0458*/ 	.word	0x00002a50
        /*045c*/ 	.word	0x00000000
        /*0460*/ 	.word	0x00000000
        /*0464*/ 	.short	0x010a
        /*0466*/ 	.byte	0xff
	.zero		1


	//   ....[51]....
        /*0468*/ 	.word	0x00002b70
        /*046c*/ 	.word	0x00000002
        /*0470*/ 	.word	0x000000f0
        /*0474*/ 	.short	0x010a
        /*0476*/ 	.byte	0xff
	.zero		1


	//   ....[52]....
        /*0478*/ 	.word	0x00002bd0
        /*047c*/ 	.word	0x00000004
        /*0480*/ 	.word	0x00000000
        /*0484*/ 	.short	0x0101
        /*0486*/ 	.byte	0xff
	.zero		1


	//   ....[53]....
        /*0488*/ 	.word	0x00002bf0
        /*048c*/ 	.word	0x000000ff
        /*0490*/ 	.word	0x000000a0
        /*0494*/ 	.short	0x010a
        /*0496*/ 	.byte	0x04
	.zero		1


	//   ....[54]....
        /*0498*/ 	.word	0x00002d10
        /*049c*/ 	.word	0x00000002
        /*04a0*/ 	.word	0x00000090
        /*04a4*/ 	.short	0x010a
        /*04a6*/ 	.byte	0xff
	.zero		1


	//   ....[55]....
        /*04a8*/ 	.word	0x00002e20
        /*04ac*/ 	.word	0x00000002
        /*04b0*/ 	.word	0x00000000
        /*04b4*/ 	.short	0x0101
        /*04b6*/ 	.byte	0xff
	.zero		1


	//   ....[56]....
        /*04b8*/ 	.word	0x00002eb0
        /*04bc*/ 	.word	0x000000ff
        /*04c0*/ 	.word	0x000000a0
        /*04c4*/ 	.short	0x0106
        /*04c6*/ 	.byte	0x04
	.zero		1


	//   ....[57]....
        /*04c8*/ 	.word	0x00002ed0
        /*04cc*/ 	.word	0x000000ff
        /*04d0*/ 	.word	0x000000a0
        /*04d4*/ 	.short	0x010a
        /*04d6*/ 	.byte	0x04
	.zero		1


	//   ....[58]....
        /*04d8*/ 	.word	0x00002f60
        /*04dc*/ 	.word	0x000000ff
        /*04e0*/ 	.word	0x000000a0
        /*04e4*/ 	.short	0x0106
        /*04e6*/ 	.byte	0x06
	.zero		1


	//   ....[59]....
        /*04e8*/ 	.word	0x00002fa0
        /*04ec*/ 	.word	0x00000000
        /*04f0*/ 	.word	0x000000a0
        /*04f4*/ 	.short	0x010a
        /*04f6*/ 	.byte	0xff
	.zero		1


	//   ....[60]....
        /*04f8*/ 	.word	0x000034f0
        /*04fc*/ 	.word	0x00000000
        /*0500*/ 	.word	0x00000090
        /*0504*/ 	.short	0x010a
        /*0506*/ 	.byte	0xff
	.zero		1


	//   ....[61]....
        /*0508*/ 	.word	0x000035f0
        /*050c*/ 	.word	0x00000003
        /*0510*/ 	.word	0x00000000
        /*0514*/ 	.short	0x0101
        /*0516*/ 	.byte	0xff
	.zero		1


	//   ....[62]....
        /*0518*/ 	.word	0x00003600
        /*051c*/ 	.word	0x000000ff
        /*0520*/ 	.word	0x00000000
        /*0524*/ 	.short	0x010a
        /*0526*/ 	.byte	0x05
	.zero		1


	//   ....[63]....
        /*0528*/ 	.word	0x00003680
        /*052c*/ 	.word	0x000000ff
        /*0530*/ 	.word	0x000000d0
        /*0534*/ 	.short	0x010a
        /*0536*/ 	.byte	0x1f
	.zero		1


	//   ....[64]....
        /*0538*/ 	.word	0x00003750
        /*053c*/ 	.word	0x000000ff
        /*0540*/ 	.word	0x00000000
        /*0544*/ 	.short	0x010a
        /*0546*/ 	.byte	0x07
	.zero		1


	//   ....[65]....
        /*0548*/ 	.word	0x00003890
        /*054c*/ 	.word	0x000000ff
        /*0550*/ 	.word	0x00000000
        /*0554*/ 	.short	0x010a
        /*0556*/ 	.byte	0x06
	.zero		1


	//   ....[66]....
        /*0558*/ 	.word	0x00003b20
        /*055c*/ 	.word	0x000000ff
        /*0560*/ 	.word	0x00000000
        /*0564*/ 	.short	0x010a
        /*0566*/ 	.byte	0x04
	.zero		1


	//   ....[67]....
        /*0568*/ 	.word	0x00003bb0
        /*056c*/ 	.word	0x000000ff
        /*0570*/ 	.word	0x00000000
        /*0574*/ 	.short	0x010a
        /*0576*/ 	.byte	0x05
	.zero		1


	//   ....[68]....
        /*0578*/ 	.word	0x00003c40
        /*057c*/ 	.word	0x000000ff
        /*0580*/ 	.word	0x00000000
        /*0584*/ 	.short	0x010a
        /*0586*/ 	.byte	0x05
	.zero		1


	//   ....[69]....
        /*0588*/ 	.word	0x00003cd0
        /*058c*/ 	.word	0x000000ff
        /*0590*/ 	.word	0x00000000
        /*0594*/ 	.short	0x010a
        /*0596*/ 	.byte	0x04
	.zero		1


	//   ....[70]....
        /*0598*/ 	.word	0x000041b0
        /*059c*/ 	.word	0x00000003
        /*05a0*/ 	.word	0x00000090
        /*05a4*/ 	.short	0x010a
        /*05a6*/ 	.byte	0xff
	.zero		1


	//   ....[71]....
        /*05a8*/ 	.word	0x00004320
        /*05ac*/ 	.word	0x00000000
        /*05b0*/ 	.word	0x00000000
        /*05b4*/ 	.short	0x0101
        /*05b6*/ 	.byte	0xff
	.zero		1


	//   ....[72]....
        /*05b8*/ 	.word	0x000047d0
        /*05bc*/ 	.word	0x000000ff
        /*05c0*/ 	.word	0x00000088
        /*05c4*/ 	.short	0x010a
        /*05c6*/ 	.byte	0x06
	.zero		1


	//   ....[73]....
        /*05c8*/ 	.word	0x000049a0
        /*05cc*/ 	.word	0x000000ff
        /*05d0*/ 	.word	0x00000070
        /*05d4*/ 	.short	0x010a
        /*05d6*/ 	.byte	0x07
	.zero		1


	//   ....[74]....
        /*05d8*/ 	.word	0x00004f00
        /*05dc*/ 	.word	0x000000ff
        /*05e0*/ 	.word	0x00000060
        /*05e4*/ 	.short	0x010b
        /*05e6*/ 	.byte	0x07
	.zero		1


	//   ....[75]....
        /*05e8*/ 	.word	0x00004f10
        /*05ec*/ 	.word	0x000000ff
        /*05f0*/ 	.word	0x00000000
        /*05f4*/ 	.short	0x0101
        /*05f6*/ 	.byte	0x04
	.zero		1


	//   ....[76]....
        /*05f8*/ 	.word	0x00004f60
        /*05fc*/ 	.word	0x000000ff
        /*0600*/ 	.word	0x00000000
        /*0604*/ 	.short	0x010a
        /*0606*/ 	.byte	0x04
	.zero		1


	//   ....[77]....
        /*0608*/ 	.word	0x00005000
        /*060c*/ 	.word	0x00000000
        /*0610*/ 	.word	0x00000000
        /*0614*/ 	.short	0x010a
        /*0616*/ 	.byte	0xff
	.zero		1


	//   ....[78]....
        /*0618*/ 	.word	0x00005340
        /*061c*/ 	.word	0x00000000
        /*0620*/ 	.word	0x00000090
        /*0624*/ 	.short	0x010a
        /*0626*/ 	.byte	0xff
	.zero		1


	//   ....[79]....
        /*0628*/ 	.word	0x00005410
        /*062c*/ 	.word	0x00000000
        /*0630*/ 	.word	0x00000000
        /*0634*/ 	.short	0x0101
        /*0636*/ 	.byte	0xff
	.zero		1


	//   ....[80]....
        /*0638*/ 	.word	0x00006000
        /*063c*/ 	.word	0x00000000
        /*0640*/ 	.word	0x00000060
        /*0644*/ 	.short	0x010a
        /*0646*/ 	.byte	0xff
	.zero		1


	//   ....[81]....
        /*0648*/ 	.word	0x00006060
        /*064c*/ 	.word	0x000000a5
        /*0650*/ 	.word	0x000000b0
        /*0654*/ 	.short	0x010a
        /*0656*/ 	.byte	0xff
	.zero		1


	//   ....[82]....
        /*0658*/ 	.word	0x00006180
        /*065c*/ 	.word	0x00000000
        /*0660*/ 	.word	0x00000060
        /*0664*/ 	.short	0x010a
        /*0666*/ 	.byte	0xff
	.zero		1


	//   ....[83]....
        /*0668*/ 	.word	0x000064b0
        /*066c*/ 	.word	0x000000a5
        /*0670*/ 	.word	0x000000b0
        /*0674*/ 	.short	0x010a
        /*0676*/ 	.byte	0xff
	.zero		1


	//   ....[84]....
        /*0678*/ 	.word	0x00007690
        /*067c*/ 	.word	0x000000ff
        /*0680*/ 	.word	0x00000000
        /*0684*/ 	.short	0x0101
        /*0686*/ 	.byte	0x04
	.zero		1


	//   ....[85]....
        /*0688*/ 	.word	0x00008e20
        /*068c*/ 	.word	0x00000000
        /*0690*/ 	.word	0x00000000
        /*0694*/ 	.short	0x0101
        /*0696*/ 	.byte	0xff
	.zero		1


	//   ....[86]....
        /*0698*/ 	.word	0x00009100
        /*069c*/ 	.word	0x00000000
        /*06a0*/ 	.word	0x00000100
        /*06a4*/ 	.short	0x010a
        /*06a6*/ 	.byte	0xff
	.zero		1


	//   ....[87]....
        /*06a8*/ 	.word	0x00009160
        /*06ac*/ 	.word	0x00000000
        /*06b0*/ 	.word	0x00000030
        /*06b4*/ 	.short	0x010a
        /*06b6*/ 	.byte	0xff
	.zero		1


	//   ....[88]....
        /*06b8*/ 	.word	0x000091c0
        /*06bc*/ 	.word	0x00000000
        /*06c0*/ 	.word	0x00000030
        /*06c4*/ 	.short	0x010a
        /*06c6*/ 	.byte	0xff
	.zero		1


	//   ....[89]....
        /*06c8*/ 	.word	0x00009210
        /*06cc*/ 	.word	0x00000003
        /*06d0*/ 	.word	0x00000090
        /*06d4*/ 	.short	0x010a
        /*06d6*/ 	.byte	0xff
	.zero		1


	//   ....[90]....
        /*06d8*/ 	.word	0x00009270
        /*06dc*/ 	.word	0x00000000
        /*06e0*/ 	.word	0x00000000
        /*06e4*/ 	.short	0x010a
        /*06e6*/ 	.byte	0xff
	.zero		1


	//   ....[91]....
        /*06e8*/ 	.word	0x000092d0
        /*06ec*/ 	.word	0x00000000
        /*06f0*/ 	.word	0x00000000
        /*06f4*/ 	.short	0x010a
        /*06f6*/ 	.byte	0xff
	.zero		1


	//   ....[92]....
        /*06f8*/ 	.word	0x00009330
        /*06fc*/ 	.word	0x00000000
        /*0700*/ 	.word	0x00000000
        /*0704*/ 	.short	0x010a
        /*0706*/ 	.byte	0xff
	.zero		1


	//   ....[93]....
        /*0708*/ 	.word	0x00009390
        /*070c*/ 	.word	0x00000000
        /*0710*/ 	.word	0x00000000
        /*0714*/ 	.short	0x010a
        /*0716*/ 	.byte	0xff
	.zero		1


	//   ....[94]....
        /*0718*/ 	.word	0x000093f0
        /*071c*/ 	.word	0x00000000
        /*0720*/ 	.word	0x00000000
        /*0724*/ 	.short	0x010a
        /*0726*/ 	.byte	0xff
	.zero		1


	//   ....[95]....
        /*0728*/ 	.word	0x00009440
        /*072c*/ 	.word	0x00000002
        /*0730*/ 	.word	0x000000f0
        /*0734*/ 	.short	0x010a
        /*0736*/ 	.byte	0xff
	.zero		1


	//   ....[96]....
        /*0738*/ 	.word	0x000094a0
        /*073c*/ 	.word	0x00000002
        /*0740*/ 	.word	0x000000a0
        /*0744*/ 	.short	0x010a
        /*0746*/ 	.byte	0xff
	.zero		1


	//   ....[97]....
        /*0748*/ 	.word	0x000094f0
        /*074c*/ 	.word	0x00000002
        /*0750*/ 	.word	0x00000090
        /*0754*/ 	.short	0x010a
        /*0756*/ 	.byte	0xff
	.zero		1


	//   ....[98]....
        /*0758*/ 	.word	0x00009550
        /*075c*/ 	.word	0x00000000
        /*0760*/ 	.word	0x000000a0
        /*0764*/ 	.short	0x010a
        /*0766*/ 	.byte	0xff
	.zero		1


	//   ....[99]....
        /*0768*/ 	.word	0x000095a0
        /*076c*/ 	.word	0x00000000
        /*0770*/ 	.word	0x00000090
        /*0774*/ 	.short	0x010a
        /*0776*/ 	.byte	0xff
	.zero		1


	//   ....[100]....
        /*0778*/ 	.word	0x00009600
        /*077c*/ 	.word	0x00000003
        /*0780*/ 	.word	0x000000d0
        /*0784*/ 	.short	0x010a
        /*0786*/ 	.byte	0xff
	.zero		1


	//   ....[101]....
        /*0788*/ 	.word	0x00009660
        /*078c*/ 	.word	0x00000000
        /*0790*/ 	.word	0x00000000
        /*0794*/ 	.short	0x010a
        /*0796*/ 	.byte	0xff
	.zero		1


	//   ....[102]....
        /*0798*/ 	.word	0x000096c0
        /*079c*/ 	.word	0x00000000
        /*07a0*/ 	.word	0x00000000
        /*07a4*/ 	.short	0x010a
        /*07a6*/ 	.byte	0xff
	.zero		1


	//   ....[103]....
        /*07a8*/ 	.word	0x00009720
        /*07ac*/ 	.word	0x00000000
        /*07b0*/ 	.word	0x00000000
        /*07b4*/ 	.short	0x010a
        /*07b6*/ 	.byte	0xff
	.zero		1


	//   ....[104]....
        /*07b8*/ 	.word	0x00009780
        /*07bc*/ 	.word	0x00000000
        /*07c0*/ 	.word	0x00000000
        /*07c4*/ 	.short	0x010a
        /*07c6*/ 	.byte	0xff
	.zero		1


	//   ....[105]....
        /*07c8*/ 	.word	0x000097e0
        /*07cc*/ 	.word	0x00000000
        /*07d0*/ 	.word	0x00000000
        /*07d4*/ 	.short	0x010a
        /*07d6*/ 	.byte	0xff
	.zero		1


	//   ....[106]....
        /*07d8*/ 	.word	0x00009830
        /*07dc*/ 	.word	0x00000003
        /*07e0*/ 	.word	0x00000090
        /*07e4*/ 	.short	0x010a
        /*07e6*/ 	.byte	0xff
	.zero		1


	//   ....[107]....
        /*07e8*/ 	.word	0x00009890
        /*07ec*/ 	.word	0x00000000
        /*07f0*/ 	.word	0x00000088
        /*07f4*/ 	.short	0x010a
        /*07f6*/ 	.byte	0xff
	.zero		1


	//   ....[108]....
        /*07f8*/ 	.word	0x000098f0
        /*07fc*/ 	.word	0x00000003
        /*0800*/ 	.word	0x00000070
        /*0804*/ 	.short	0x010a
        /*0806*/ 	.byte	0xff
	.zero		1


	//   ....[109]....
        /*0808*/ 	.word	0x00009950
        /*080c*/ 	.word	0x00000000
        /*0810*/ 	.word	0x00000000
        /*0814*/ 	.short	0x010a
        /*0816*/ 	.byte	0xff
	.zero		1


	//   ....[110]....
        /*0818*/ 	.word	0x000099a0
        /*081c*/ 	.word	0x00000000
        /*0820*/ 	.word	0x00000090
        /*0824*/ 	.short	0x010a
        /*0826*/ 	.byte	0xff
	.zero		1


	//   ....[111]....
        /*0828*/ 	.word	0x000099f0
        /*082c*/ 	.word	0x00000000
        /*0830*/ 	.word	0x00000060
        /*0834*/ 	.short	0x010a
        /*0836*/ 	.byte	0xff
	.zero		1


	//   ....[112]....
        /*0838*/ 	.word	0x00009a40
        /*083c*/ 	.word	0x000000a5
        /*0840*/ 	.word	0x000000b0
        /*0844*/ 	.short	0x010a
        /*0846*/ 	.byte	0xff
	.zero		1


	//----- nvinfo : EIATTR_NUM_MBARRIERS
	.align		4
.L_47:
        /*0848*/ 	.byte	0x03, 0x38
        /*084a*/ 	.short	0x0022


	//----- nvinfo : EIATTR_EXIT_INSTR_OFFSETS
	.align		4
        /*084c*/ 	.byte	0x04, 0x1c
        /*084e*/ 	.short	(.L_49 - .L_48)


	//   ....[0]....
.L_48:
        /*0850*/ 	.word	0x00002a80


	//   ....[1]....
        /*0854*/ 	.word	0x00002f70


	//   ....[2]....
        /*0858*/ 	.word	0x00002fd0


	//   ....[3]....
        /*085c*/ 	.word	0x00003f30


	//   ....[4]....
        /*0860*/ 	.word	0x00005030


	//   ....[5]....
        /*0864*/ 	.word	0x00005070


	//   ....[6]....
        /*0868*/ 	.word	0x00009010


	//   ....[7]....
        /*086c*/ 	.word	0x00009090


	//   ....[8]....
        /*0870*/ 	.word	0x000090c0


	//   ....[9]....
        /*0874*/ 	.word	0x000090f0


	//----- nvinfo : EIATTR_MAX_THREADS
	.align		4
.L_49:
        /*0878*/ 	.byte	0x04, 0x05
        /*087a*/ 	.short	(.L_51 - .L_50)
.L_50:
        /*087c*/ 	.word	0x00000100
        /*0880*/ 	.word	0x00000001
        /*0884*/ 	.word	0x00000001


	//----- nvinfo : EIATTR_CRS_STACK_SIZE
	.align		4
.L_51:
        /*0888*/ 	.byte	0x04, 0x1e
        /*088a*/ 	.short	(.L_53 - .L_52)
.L_52:
        /*088c*/ 	.word	0x00000000


	//----- nvinfo : EIATTR_CBANK_PARAM_SIZE
	.align		4
.L_53:
        /*0890*/ 	.byte	0x03, 0x19
        /*0892*/ 	.short	0x0800


	//----- nvinfo : EIATTR_PARAM_CBANK
	.align		4
        /*0894*/ 	.byte	0x04, 0x0a
        /*0896*/ 	.short	(.L_55 - .L_54)
	.align		4
.L_54:
        /*0898*/ 	.word	index@(.nv.constant0._ZN7cutlass13device_kernelINS_4gemm6kernel13GemmUniversalIN4cute5tupleIJiiiiEEENS1_10collective13CollectiveMmaINS1_35MainloopSm100TmaUmmaWarpSpecializedILi6ELi2ELi4ENS5_IJNS4_1CILi2EEENSA_ILi1EEESC_EEEEENS5_IJNSA_ILi64EEENSA_ILi176EEESF_EEENS_6half_tENS5_IJlSC_lEEESI_SJ_NS4_8TiledMMAINS4_8MMA_AtomIJNS4_20SM100_MMA_F16BF16_SSISI_SI_fLi64ELi176ELNS4_4UMMA5MajorE0ELSO_0ELNSN_7ScaleInE0ELSP_0EEEEEENS4_6LayoutINS5_IJSC_SC_SC_EEENS5_IJNSA_ILi0EEESU_SU_EEEEENS5_IJNS4_10UnderscoreESX_SX_EEEEENS4_13SM90_TMA_LOADENS4_14ComposedLayoutINS4_7SwizzleILi3ELi4ELi3EEENS4_18smem_ptr_flag_bitsILi16EEENSS_INS5_IJNSA_ILi8EEESF_EEENS5_IJSF_SC_EEEEEEEvNS4_8identityENS4_23SM90_TMA_LOAD_MULTICASTES1A_vS1B_EENS_8epilogue10collective18CollectiveEpilogueINS1E_23Sm100TmaWarpSpecializedILi2ELi1ELi88ELb1ELb0EEEJSH_NS5_IJNSS_ISF_SC_EENSS_ISG_SC_EEEEESI_SJ_SI_SJ_NS1E_6fusion15FusionCallbacksIS1I_NS1M_17LinearCombinationISI_fSI_fLNS_15FloatRoundStyleE2EEESH_S1L_JEEENS4_5SM1004TMEM4LOAD26SM100_TMEM_LOAD_16dp256b2xES10_NS11_INS12_ILi1ELi4ELi3EEES15_NSS_INS5_IJS16_NSA_ILi16EEEEEENS5_IJS1X_SC_EEEEEEENS4_17SM75_U32x4_LDSM_NENS4_14SM90_TMA_STOREES21_NS4_17SM90_U32x4_STSM_NENS4_39AutoVectorizingCopyWithAssumedAlignmentILi128EEEEEEvvEEEEvNT_6ParamsE)
        /*089c*/ 	.short	0x0380
        /*089e*/ 	.short	0x0800


	//----- nvinfo : EIATTR_SW_WAR
	.align		4
.L_55:
        /*08a0*/ 	.byte	0x04, 0x36
        /*08a2*/ 	.short	(.L_57 - .L_56)
.L_56:
        /*08a4*/ 	.word	0x00000008
.L_57:


//--------------------- .nv.callgraph             --------------------------
	.section	.nv.callgraph,"",@"SHT_CUDA_CALLGRAPH"
	.align	4
	.sectionentsize	8
	.align		4
        /*0000*/ 	.word	0x00000000
	.align		4
        /*0004*/ 	.word	0xffffffff
	.align		4
        /*0008*/ 	.word	index@(_ZN7cutlass13device_kernelINS_4gemm6kernel13GemmUniversalIN4cute5tupleIJiiiiEEENS1_10collective13CollectiveMmaINS1_35MainloopSm100TmaUmmaWarpSpecializedILi6ELi2ELi4ENS5_IJNS4_1CILi2EEENSA_ILi1EEESC_EEEEENS5_IJNSA_ILi64EEENSA_ILi176EEESF_EEENS_6half_tENS5_IJlSC_lEEESI_SJ_NS4_8TiledMMAINS4_8MMA_AtomIJNS4_20SM100_MMA_F16BF16_SSISI_SI_fLi64ELi176ELNS4_4UMMA5MajorE0ELSO_0ELNSN_7ScaleInE0ELSP_0EEEEEENS4_6LayoutINS5_IJSC_SC_SC_EEENS5_IJNSA_ILi0EEESU_SU_EEEEENS5_IJNS4_10UnderscoreESX_SX_EEEEENS4_13SM90_TMA_LOADENS4_14ComposedLayoutINS4_7SwizzleILi3ELi4ELi3EEENS4_18smem_ptr_flag_bitsILi16EEENSS_INS5_IJNSA_ILi8EEESF_EEENS5_IJSF_SC_EEEEEEEvNS4_8identityENS4_23SM90_TMA_LOAD_MULTICASTES1A_vS1B_EENS_8epilogue10collective18CollectiveEpilogueINS1E_23Sm100TmaWarpSpecializedILi2ELi1ELi88ELb1ELb0EEEJSH_NS5_IJNSS_ISF_SC_EENSS_ISG_SC_EEEEESI_SJ_SI_SJ_NS1E_6fusion15FusionCallbacksIS1I_NS1M_17LinearCombinationISI_fSI_fLNS_15FloatRoundStyleE2EEESH_S1L_JEEENS4_5SM1004TMEM4LOAD26SM100_TMEM_LOAD_16dp256b2xES10_NS11_INS12_ILi1ELi4ELi3EEES15_NSS_INS5_IJS16_NSA_ILi16EEEEEENS5_IJS1X_SC_EEEEEEENS4_17SM75_U32x4_LDSM_NENS4_14SM90_TMA_STOREES21_NS4_17SM90_U32x4_STSM_NENS4_39AutoVectorizingCopyWithAssumedAlignmentILi128EEEEEEvvEEEEvNT_6ParamsE)
	.align		4
        /*000c*/ 	.word	index@(__assertfail)
	.align		4
        /*0010*/ 	.word	0x00000000
	.align		4
        /*0014*/ 	.word	0xfffffffe
	.align		4
        /*0018*/ 	.word	0x00000000
	.align		4
        /*001c*/ 	.word	0xfffffffd
	.align		4
        /*0020*/ 	.word	0x00000000
	.align		4
        /*0024*/ 	.word	0xfffffffc


//--------------------- .nv.constant4             --------------------------
	.section	.nv.constant4,"a",@progbits
	.align	8
	.align		8
.nv.constant4:
        /*0000*/ 	.dword	__assertfail
	.align		8
        /*0008*/ 	.dword	__unnamed_1
	.align		8
        /*0010*/ 	.dword	__unnamed_2
	.align		8
        /*0018*/ 	.dword	_ZN40_INTERNAL_9203da4f_4_k_cu_915c5411_257244cuda3std3__45__cpo5beginE
	.align		8
        /*0020*/ 	.dword	_ZN40_INTERNAL_9203da4f_4_k_cu_915c5411_257244cuda3std3__45__cpo3endE
	.align		8
        /*0028*/ 	.dword	_ZN40_INTERNAL_9203da4f_4_k_cu_915c5411_257244cuda3std3__45__cpo6cbeginE
	.align		8
        /*0030*/ 	.dword	_ZN40_INTERNAL_9203da4f_4_k_cu_915c5411_257244cuda3std3__45__cpo4cendE
	.align		8
        /*0038*/ 	.dword	_ZN40_INTERNAL_9203da4f_4_k_cu_915c5411_257244cuda3std3__442_GLOBAL__N__9203da4f_4_k_cu_915c5411_257246ignoreE
	.align		8
        /*0040*/ 	.dword	_ZN40_INTERNAL_9203da4f_4_k_cu_915c5411_257244cuda3std3__419piecewise_constructE
	.align		8
        /*0048*/ 	.dword	_ZN40_INTERNAL_9203da4f_4_k_cu_915c5411_257244cuda3std3__48in_placeE
	.align		8
        /*0050*/ 	.dword	_ZN40_INTERNAL_9203da4f_4_k_cu_915c5411_257244cuda3std6ranges3__45__cpo4swapE
	.align		8
        /*0058*/ 	.dword	_ZN40_INTERNAL_9203da4f_4_k_cu_915c5411_257244cuda3std6ranges3__45__cpo9iter_moveE
	.align		8
        /*0060*/ 	.dword	_ZN40_INTERNAL_9203da4f_4_k_cu_915c5411_257244cute7productE
	.align		8
        /*0068*/ 	.dword	_ZN40_INTERNAL_9203da4f_4_k_cu_915c5411_257244cute1_E
	.align		8
        /*0070*/ 	.dword	$str$25
	.align		8
        /*0078*/ 	.dword	$str$26
	.align		8
        /*0080*/ 	.dword	$str$27
	.align		8
        /*0088*/ 	.dword	$str$28


//--------------------- .text._ZN7cutlass13device_kernelINS_4gemm6kernel13GemmUniversalIN4cute5tupleIJiiiiEEENS1_10collective13CollectiveMmaINS1_35MainloopSm100TmaUmmaWarpSpecializedILi6ELi2ELi4ENS5_IJNS4_1CILi2EEENSA_ILi1EEESC_EEEEENS5_IJNSA_ILi64EEENSA_ILi176EEESF_EEENS_6half_tENS5_IJlSC_lEEESI_SJ_NS4_8TiledMMAINS4_8MMA_AtomIJNS4_20SM100_MMA_F16BF16_SSISI_SI_fLi64ELi176ELNS4_4UMMA5MajorE0ELSO_0ELNSN_7ScaleInE0ELSP_0EEEEEENS4_6LayoutINS5_IJSC_SC_SC_EEENS5_IJNSA_ILi0EEESU_SU_EEEEENS5_IJNS4_10UnderscoreESX_SX_EEEEENS4_13SM90_TMA_LOADENS4_14ComposedLayoutINS4_7SwizzleILi3ELi4ELi3EEENS4_18smem_ptr_flag_bitsILi16EEENSS_INS5_IJNSA_ILi8EEESF_EEENS5_IJSF_SC_EEEEEEEvNS4_8identityENS4_23SM90_TMA_LOAD_MULTICASTES1A_vS1B_EENS_8epilogue10collective18CollectiveEpilogueINS1E_23Sm100TmaWarpSpecializedILi2ELi1ELi88ELb1ELb0EEEJSH_NS5_IJNSS_ISF_SC_EENSS_ISG_SC_EEEEESI_SJ_SI_SJ_NS1E_6fusion15FusionCallbacksIS1I_NS1M_17LinearCombinationISI_fSI_fLNS_15FloatRoundStyleE2EEESH_S1L_JEEENS4_5SM1004TMEM4LOAD26SM100_TMEM_LOAD_16dp256b2xES10_NS11_INS12_ILi1ELi4ELi3EEES15_NSS_INS5_IJS16_NSA_ILi16EEEEEENS5_IJS1X_SC_EEEEEEENS4_17SM75_U32x4_LDSM_NENS4_14SM90_TMA_STOREES21_NS4_17SM90_U32x4_STSM_NENS4_39AutoVectorizingCopyWithAssumedAlignmentILi128EEEEEEvvEEEEvNT_6ParamsE --------------------------
	.section	.text._ZN7cutlass13device_kernelINS_4gemm6kernel13GemmUniversalIN4cute5tupleIJiiiiEEENS1_10collective13CollectiveMmaINS1_35MainloopSm100TmaUmmaWarpSpecializedILi6ELi2ELi4ENS5_IJNS4_1CILi2EEENSA_ILi1EEESC_EEEEENS5_IJNSA_ILi64EEENSA_ILi176EEESF_EEENS_6half_tENS5_IJlSC_lEEESI_SJ_NS4_8TiledMMAINS4_8MMA_AtomIJNS4_20SM100_MMA_F16BF16_SSISI_SI_fLi64ELi176ELNS4_4UMMA5MajorE0ELSO_0ELNSN_7ScaleInE0ELSP_0EEEEEENS4_6LayoutINS5_IJSC_SC_SC_EEENS5_IJNSA_ILi0EEESU_SU_EEEEENS5_IJNS4_10UnderscoreESX_SX_EEEEENS4_13SM90_TMA_LOADENS4_14ComposedLayoutINS4_7SwizzleILi3ELi4ELi3EEENS4_18smem_ptr_flag_bitsILi16EEENSS_INS5_IJNSA_ILi8EEESF_EEENS5_IJSF_SC_EEEEEEEvNS4_8identityENS4_23SM90_TMA_LOAD_MULTICASTES1A_vS1B_EENS_8epilogue10collective18CollectiveEpilogueINS1E_23Sm100TmaWarpSpecializedILi2ELi1ELi88ELb1ELb0EEEJSH_NS5_IJNSS_ISF_SC_EENSS_ISG_SC_EEEEESI_SJ_SI_SJ_NS1E_6fusion15FusionCallbacksIS1I_NS1M_17LinearCombinationISI_fSI_fLNS_15FloatRoundStyleE2EEESH_S1L_JEEENS4_5SM1004TMEM4LOAD26SM100_TMEM_LOAD_16dp256b2xES10_NS11_INS12_ILi1ELi4ELi3EEES15_NSS_INS5_IJS16_NSA_ILi16EEEEEENS5_IJS1X_SC_EEEEEEENS4_17SM75_U32x4_LDSM_NENS4_14SM90_TMA_STOREES21_NS4_17SM90_U32x4_STSM_NENS4_39AutoVectorizingCopyWithAssumedAlignmentILi128EEEEEEvvEEEEvNT_6ParamsE,"ax",@progbits
	.align	128
.text._ZN7cutlass13device_kernelINS_4gemm6kernel13GemmUniversalIN4cute5tupleIJiiiiEEENS1_10collective13CollectiveMmaINS1_35MainloopSm100TmaUmmaWarpSpecializedILi6ELi2ELi4ENS5_IJNS4_1CILi2EEENSA_ILi1EEESC_EEEEENS5_IJNSA_ILi64EEENSA_ILi176EEESF_EEENS_6half_tENS5_IJlSC_lEEESI_SJ_NS4_8TiledMMAINS4_8MMA_AtomIJNS4_20SM100_MMA_F16BF16_SSISI_SI_fLi64ELi176ELNS4_4UMMA5MajorE0ELSO_0ELNSN_7ScaleInE0ELSP_0EEEEEENS4_6LayoutINS5_IJSC_SC_SC_EEENS5_IJNSA_ILi0EEESU_SU_EEEEENS5_IJNS4_10UnderscoreESX_SX_EEEEENS4_13SM90_TMA_LOADENS4_14ComposedLayoutINS4_7SwizzleILi3ELi4ELi3EEENS4_18smem_ptr_flag_bitsILi16EEENSS_INS5_IJNSA_ILi8EEESF_EEENS5_IJSF_SC_EEEEEEEvNS4_8identityENS4_23SM90_TMA_LOAD_MULTICASTES1A_vS1B_EENS_8epilogue10collective18CollectiveEpilogueINS1E_23Sm100TmaWarpSpecializedILi2ELi1ELi88ELb1ELb0EEEJSH_NS5_IJNSS_ISF_SC_EENSS_ISG_SC_EEEEESI_SJ_SI_SJ_NS1E_6fusion15FusionCallbacksIS1I_NS1M_17LinearCombinationISI_fSI_fLNS_15FloatRoundStyleE2EEESH_S1L_JEEENS4_5SM1004TMEM4LOAD26SM100_TMEM_LOAD_16dp256b2xES10_NS11_INS12_ILi1ELi4ELi3EEES15_NSS_INS5_IJS16_NSA_ILi16EEEEEENS5_IJS1X_SC_EEEEEEENS4_17SM75_U32x4_LDSM_NENS4_14SM90_TMA_STOREES21_NS4_17SM90_U32x4_STSM_NENS4_39AutoVectorizingCopyWithAssumedAlignmentILi128EEEEEEvvEEEEvNT_6ParamsE:
        .type           _ZN7cutlass13device_kernelINS_4gemm6kernel13GemmUniversalIN4cute5tupleIJiiiiEEENS1_10collective13CollectiveMmaINS1_35MainloopSm100TmaUmmaWarpSpecializedILi6ELi2ELi4ENS5_IJNS4_1CILi2EEENSA_ILi1EEESC_EEEEENS5_IJNSA_ILi64EEENSA_ILi176EEESF_EEENS_6half_tENS5_IJlSC_lEEESI_SJ_NS4_8TiledMMAINS4_8MMA_AtomIJNS4_20SM100_MMA_F16BF16_SSISI_SI_fLi64ELi176ELNS4_4UMMA5MajorE0ELSO_0ELNSN_7ScaleInE0ELSP_0EEEEEENS4_6LayoutINS5_IJSC_SC_SC_EEENS5_IJNSA_ILi0EEESU_SU_EEEEENS5_IJNS4_10UnderscoreESX_SX_EEEEENS4_13SM90_TMA_LOADENS4_14ComposedLayoutINS4_7SwizzleILi3ELi4ELi3EEENS4_18smem_ptr_flag_bitsILi16EEENSS_INS5_IJNSA_ILi8EEESF_EEENS5_IJSF_SC_EEEEEEEvNS4_8identityENS4_23SM90_TMA_LOAD_MULTICASTES1A_vS1B_EENS_8epilogue10collective18CollectiveEpilogueINS1E_23Sm100TmaWarpSpecializedILi2ELi1ELi88ELb1ELb0EEEJSH_NS5_IJNSS_ISF_SC_EENSS_ISG_SC_EEEEESI_SJ_SI_SJ_NS1E_6fusion15FusionCallbacksIS1I_NS1M_17LinearCombinationISI_fSI_fLNS_15FloatRoundStyleE2EEESH_S1L_JEEENS4_5SM1004TMEM4LOAD26SM100_TMEM_LOAD_16dp256b2xES10_NS11_INS12_ILi1ELi4ELi3EEES15_NSS_INS5_IJS16_NSA_ILi16EEEEEENS5_IJS1X_SC_EEEEEEENS4_17SM75_U32x4_LDSM_NENS4_14SM90_TMA_STOREES21_NS4_17SM90_U32x4_STSM_NENS4_39AutoVectorizingCopyWithAssumedAlignmentILi128EEEEEEvvEEEEvNT_6ParamsE,@function
        .size           _ZN7cutlass13device_kernelINS_4gemm6kernel13GemmUniversalIN4cute5tupleIJiiiiEEENS1_10collective13CollectiveMmaINS1_35MainloopSm100TmaUmmaWarpSpecializedILi6ELi2ELi4ENS5_IJNS4_1CILi2EEENSA_ILi1EEESC_EEEEENS5_IJNSA_ILi64EEENSA_ILi176EEESF_EEENS_6half_tENS5_IJlSC_lEEESI_SJ_NS4_8TiledMMAINS4_8MMA_AtomIJNS4_20SM100_MMA_F16BF16_SSISI_SI_fLi64ELi176ELNS4_4UMMA5MajorE0ELSO_0ELNSN_7ScaleInE0ELSP_0EEEEEENS4_6LayoutINS5_IJSC_SC_SC_EEENS5_IJNSA_ILi0EEESU_SU_EEEEENS5_IJNS4_10UnderscoreESX_SX_EEEEENS4_13SM90_TMA_LOADENS4_14ComposedLayoutINS4_7SwizzleILi3ELi4ELi3EEENS4_18smem_ptr_flag_bitsILi16EEENSS_INS5_IJNSA_ILi8EEESF_EEENS5_IJSF_SC_EEEEEEEvNS4_8identityENS4_23SM90_TMA_LOAD_MULTICASTES1A_vS1B_EENS_8epilogue10collective18CollectiveEpilogueINS1E_23Sm100TmaWarpSpecializedILi2ELi1ELi88ELb1ELb0EEEJSH_NS5_IJNSS_ISF_SC_EENSS_ISG_SC_EEEEESI_SJ_SI_SJ_NS1E_6fusion15FusionCallbacksIS1I_NS1M_17LinearCombinationISI_fSI_fLNS_15FloatRoundStyleE2EEESH_S1L_JEEENS4_5SM1004TMEM4LOAD26SM100_TMEM_LOAD_16dp256b2xES10_NS11_INS12_ILi1ELi4ELi3EEES15_NSS_INS5_IJS16_NSA_ILi16EEEEEENS5_IJS1X_SC_EEEEEEENS4_17SM75_U32x4_LDSM_NENS4_14SM90_TMA_STOREES21_NS4_17SM90_U32x4_STSM_NENS4_39AutoVectorizingCopyWithAssumedAlignmentILi128EEEEEEvvEEEEvNT_6ParamsE,(.L_x_160 - _ZN7cutlass13device_kernelINS_4gemm6kernel13GemmUniversalIN4cute5tupleIJiiiiEEENS1_10collective13CollectiveMmaINS1_35MainloopSm100TmaUmmaWarpSpecializedILi6ELi2ELi4ENS5_IJNS4_1CILi2EEENSA_ILi1EEESC_EEEEENS5_IJNSA_ILi64EEENSA_ILi176EEESF_EEENS_6half_tENS5_IJlSC_lEEESI_SJ_NS4_8TiledMMAINS4_8MMA_AtomIJNS4_20SM100_MMA_F16BF16_SSISI_SI_fLi64ELi176ELNS4_4UMMA5MajorE0ELSO_0ELNSN_7ScaleInE0ELSP_0EEEEEENS4_6LayoutINS5_IJSC_SC_SC_EEENS5_IJNSA_ILi0EEESU_SU_EEEEENS5_IJNS4_10UnderscoreESX_SX_EEEEENS4_13SM90_TMA_LOADENS4_14ComposedLayoutINS4_7SwizzleILi3ELi4ELi3EEENS4_18smem_ptr_flag_bitsILi16EEENSS_INS5_IJNSA_ILi8EEESF_EEENS5_IJSF_SC_EEEEEEEvNS4_8identityENS4_23SM90_TMA_LOAD_MULTICASTES1A_vS1B_EENS_8epilogue10collective18CollectiveEpilogueINS1E_23Sm100TmaWarpSpecializedILi2ELi1ELi88ELb1ELb0EEEJSH_NS5_IJNSS_ISF_SC_EENSS_ISG_SC_EEEEESI_SJ_SI_SJ_NS1E_6fusion15FusionCallbacksIS1I_NS1M_17LinearCombinationISI_fSI_fLNS_15FloatRoundStyleE2EEESH_S1L_JEEENS4_5SM1004TMEM4LOAD26SM100_TMEM_LOAD_16dp256b2xES10_NS11_INS12_ILi1ELi4ELi3EEES15_NSS_INS5_IJS16_NSA_ILi16EEEEEENS5_IJS1X_SC_EEEEEEENS4_17SM75_U32x4_LDSM_NENS4_14SM90_TMA_STOREES21_NS4_17SM90_U32x4_STSM_NENS4_39AutoVectorizingCopyWithAssumedAlignmentILi128EEEEEEvvEEEEvNT_6ParamsE)
        .other          _ZN7cutlass13device_kernelINS_4gemm6kernel13GemmUniversalIN4cute5tupleIJiiiiEEENS1_10collective13CollectiveMmaINS1_35MainloopSm100TmaUmmaWarpSpecializedILi6ELi2ELi4ENS5_IJNS4_1CILi2EEENSA_ILi1EEESC_EEEEENS5_IJNSA_ILi64EEENSA_ILi176EEESF_EEENS_6half_tENS5_IJlSC_lEEESI_SJ_NS4_8TiledMMAINS4_8MMA_AtomIJNS4_20SM100_MMA_F16BF16_SSISI_SI_fLi64ELi176ELNS4_4UMMA5MajorE0ELSO_0ELNSN_7ScaleInE0ELSP_0EEEEEENS4_6LayoutINS5_IJSC_SC_SC_EEENS5_IJNSA_ILi0EEESU_SU_EEEEENS5_IJNS4_10UnderscoreESX_SX_EEEEENS4_13SM90_TMA_LOADENS4_14ComposedLayoutINS4_7SwizzleILi3ELi4ELi3EEENS4_18smem_ptr_flag_bitsILi16EEENSS_INS5_IJNSA_ILi8EEESF_EEENS5_IJSF_SC_EEEEEEEvNS4_8identityENS4_23SM90_TMA_LOAD_MULTICASTES1A_vS1B_EENS_8epilogue10collective18CollectiveEpilogueINS1E_23Sm100TmaWarpSpecializedILi2ELi1ELi88ELb1ELb0EEEJSH_NS5_IJNSS_ISF_SC_EENSS_ISG_SC_EEEEESI_SJ_SI_SJ_NS1E_6fusion15FusionCallbacksIS1I_NS1M_17LinearCombinationISI_fSI_fLNS_15FloatRoundStyleE2EEESH_S1L_JEEENS4_5SM1004TMEM4LOAD26SM100_TMEM_LOAD_16dp256b2xES10_NS11_INS12_ILi1ELi4ELi3EEES15_NSS_INS5_IJS16_NSA_ILi16EEEEEENS5_IJS1X_SC_EEEEEEENS4_17SM75_U32x4_LDSM_NENS4_14SM90_TMA_STOREES21_NS4_17SM90_U32x4_STSM_NENS4_39AutoVectorizingCopyWithAssumedAlignmentILi128EEEEEEvvEEEEvNT_6ParamsE,@"STO_CUDA_ENTRY STV_DEFAULT"
_ZN7cutlass13device_kernelINS_4gemm6kernel13GemmUniversalIN4cute5tupleIJiiiiEEENS1_10collective13CollectiveMmaINS1_35MainloopSm100TmaUmmaWarpSpecializedILi6ELi2ELi4ENS5_IJNS4_1CILi2EEENSA_ILi1EEESC_EEEEENS5_IJNSA_ILi64EEENSA_ILi176EEESF_EEENS_6half_tENS5_IJlSC_lEEESI_SJ_NS4_8TiledMMAINS4_8MMA_AtomIJNS4_20SM100_MMA_F16BF16_SSISI_SI_fLi64ELi176ELNS4_4UMMA5MajorE0ELSO_0ELNSN_7ScaleInE0ELSP_0EEEEEENS4_6LayoutINS5_IJSC_SC_SC_EEENS5_IJNSA_ILi0EEESU_SU_EEEEENS5_IJNS4_10UnderscoreESX_SX_EEEEENS4_13SM90_TMA_LOADENS4_14ComposedLayoutINS4_7SwizzleILi3ELi4ELi3EEENS4_18smem_ptr_flag_bitsILi16EEENSS_INS5_IJNSA_ILi8EEESF_EEENS5_IJSF_SC_EEEEEEEvNS4_8identityENS4_23SM90_TMA_LOAD_MULTICASTES1A_vS1B_EENS_8epilogue10collective18CollectiveEpilogueINS1E_23Sm100TmaWarpSpecializedILi2ELi1ELi88ELb1ELb0EEEJSH_NS5_IJNSS_ISF_SC_EENSS_ISG_SC_EEEEESI_SJ_SI_SJ_NS1E_6fusion15FusionCallbacksIS1I_NS1M_17LinearCombinationISI_fSI_fLNS_15FloatRoundStyleE2EEESH_S1L_JEEENS4_5SM1004TMEM4LOAD26SM100_TMEM_LOAD_16dp256b2xES10_NS11_INS12_ILi1ELi4ELi3EEES15_NSS_INS5_IJS16_NSA_ILi16EEEEEENS5_IJS1X_SC_EEEEEEENS4_17SM75_U32x4_LDSM_NENS4_14SM90_TMA_STOREES21_NS4_17SM90_U32x4_STSM_NENS4_39AutoVectorizingCopyWithAssumedAlignmentILi128EEEEEEvvEEEEvNT_6ParamsE:
[----:B------:R-:W1:Y:S01]  /*0000*/  LDC R1, c[0x0][0x37c] ;  /* 0x0000df00ff017b82 */ /* 0x000e620000000800 */
[----:B------:R-:W2:Y:S01]  /*0010*/  S2R R226, SR_TID.X ;  /* 0x0000000000e27919 */ /* 0x000ea20000002100 */
[----:B------:R-:W3:Y:S01]  /*0020*/  LDCU.64 UR8, c[0x0][0x890] ;  /* 0x00011200ff0877ac */ /* 0x000ee20008000a00 */
[----:B------:R-:W-:Y:S02]  /*0030*/  PRMT R206, RZ, 0x7610, R206 ;  /* 0x00007610ffce7816 */ /* 0x000fe400000000ce */
[----:B------:R-:W-:Y:S01]  /*0040*/  ELECT P3, URZ, PT ;  /* 0x0000000000ff782f */ /* 0x000fe20003860000 */
[----:B---3--:R-:W-:-:S04]  /*0050*/  UISETP.NE.U32.AND UP0, UPT, UR8, URZ, UPT ;  /* 0x000000ff0800728c */ /* 0x008fc8000bf05070 */
[----:B------:R-:W-:Y:S01]  /*0060*/  UISETP.NE.AND.EX UP0, UPT, UR9, URZ, UPT, UP0 ;  /* 0x000000ff0900728c */ /* 0x000fe2000bf05300 */
[----:B--2---:R-:W-:-:S05]  /*0070*/  SHF.R.U32.HI R207, RZ, 0x5, R226 ;  /* 0x00000005ffcf7819 */ /* 0x004fca00000116e2 */
[----:B------:R-:W2:Y:S02]  /*0080*/  SHFL.IDX PT, R0, R207, RZ, 0x1f ;  /* 0x00001fffcf007589 */ /* 0x000ea400000e0000 */
[----:B--2---:R-:W-:Y:S01]  /*0090*/  R2UR UR20, R0 ;  /* 0x00000000001472ca */ /* 0x004fe200000e0000 */
[----:B-1----:R-:W-:-:S14]  /*00a0*/  BRA.U UP0, `(.L_x_0) ;  /* 0x0000000100307547 */ /* 0x002fdc000b800000 */
[----:B------:R-:W1:Y:S02]  /*00b0*/  LDCU.64 UR4, c[0x0][0x888] ;  /* 0x00011100ff0477ac */ /* 0x000e640008000a00 */
[----:B-1----:R-:W-:-:S04]  /*00c0*/  UISETP.NE.U32.AND UP0, UPT, UR4, URZ, UPT ;  /* 0x000000ff0400728c */ /* 0x002fc8000bf05070 */
[----:B------:R-:W-:-:S09]  /*00d0*/  UISETP.NE.AND.EX UP0, UPT, UR5, URZ, UPT, UP0 ;  /* 0x000000ff0500728c */ /* 0x000fd2000bf05300 */
[----:B------:R-:W-:Y:S05]  /*00e0*/  BRA.U !UP0, `(.L_x_1) ;  /* 0x0000000108147547 */ /* 0x000fea000b800000 */
[----:B------:R-:W1:Y:S01]  /*00f0*/  LDC.64 R2, c[0x0][0x888] ;  /* 0x00022200ff027b82 */ /* 0x000e620000000a00 */
[----:B------:R-:W1:Y:S02]  /*0100*/  LDCU.64 UR4, c[0x0][0x358] ;  /* 0x00006b00ff0477ac */ /* 0x000e640008000a00 */
[----:B-1----:R1:W5:Y:S01]  /*0110*/  LDG.E R107, desc[UR4][R2.64] ;  /* 0x00000004026b7981 */ /* 0x002362000c1e1900 */
[----:B------:R-:W-:Y:S01]  /*0120*/  HFMA2 R206, -RZ, RZ, 0, 5.9604644775390625e-08 ;  /* 0x00000001ffce7431 */ /* 0x000fe200000001ff */
[----:B------:R-:W-:Y:S05]  /*0130*/  BRA `(.L_x_0) ;  /* 0x00000000000c7947 */ /* 0x000fea0003800000 */
.L_x_1:
[----:B------:R-:W1:Y:S01]  /*0140*/  LDCU UR4, c[0x0][0x880] ;  /* 0x00011000ff0477ac */ /* 0x000e620008000800 */
[----:B------:R-:W-:Y:S01]  /*0150*/  HFMA2 R206, -RZ, RZ, 0, 5.9604644775390625e-08 ;  /* 0x00000001ffce7431 */ /* 0x000fe200000001ff */
[----:B-1----:R-:W-:-:S07]  /*0160*/  MOV R107, UR4 ;  /* 0x00000004006b7c02 */ /* 0x002fce0008000f00 */
.L_x_0:
[----:B------:R-:W2:Y:S02]  /*0170*/  LDCU.64 UR4, c[0x0][0x8b0] ;  /* 0x00011600ff0477ac */ /* 0x000ea40008000a00 */
[----:B--2---:R-:W-:-:S04]  /*0180*/  UISETP.NE.U32.AND UP0, UPT, UR4, URZ, UPT ;  /* 0x000000ff0400728c */ /* 0x004fc8000bf05070 */
[----:B------:R-:W-:-:S09]  /*0190*/  UISETP.NE.AND.EX UP0, UPT, UR5, URZ, UPT, UP0 ;  /* 0x000000ff0500728c */ /* 0x000fd2000bf05300 */
[----:B------:R-:W-:Y:S05]  /*01a0*/  BRA.U UP0, `(.L_x_2) ;  /* 0x0000000100287547 */ /* 0x000fea000b800000 */
[----:B------:R-:W2:Y:S02]  /*01b0*/  LDCU.64 UR4, c[0x0][0x8a8] ;  /* 0x00011500ff0477ac */ /* 0x000ea40008000a00 */
[----:B--2---:R-:W-:-:S04]  /*01c0*/  UISETP.NE.U32.AND UP0, UPT, UR4, URZ, UPT ;  /* 0x000000ff0400728c */ /* 0x004fc8000bf05070 */
[----:B------:R-:W-:-:S09]  /*01d0*/  UISETP.NE.AND.EX UP0, UPT, UR5, URZ, UPT, UP0 ;  /* 0x000000ff0500728c */ /* 0x000fd2000bf05300 */
[----:B------:R-:W-:Y:S05]  /*01e0*/  BRA.U !UP0, `(.L_x_3) ;  /* 0x0000000108107547 */ /* 0x000fea000b800000 */
[----:B-1----:R-:W1:Y:S01]  /*01f0*/  LDC.64 R2, c[0x0][0x8a8] ;  /* 0x00022a00ff027b82 */ /* 0x002e620000000a00 */
[----:B------:R-:W1:Y:S02]  /*0200*/  LDCU.64 UR4, c[0x0][0x358] ;  /* 0x00006b00ff0477ac */ /* 0x000e640008000a00 */
[----:B-1----:R2:W5:Y:S01]  /*0210*/  LDG.E R105, desc[UR4][R2.64] ;  /* 0x0000000402697981 */ /* 0x002562000c1e1900 */
[----:B------:R-:W-:Y:S05]  /*0220*/  BRA `(.L_x_2) ;  /* 0x0000000000087947 */ /* 0x000fea0003800000 */
.L_x_3:
[----:B------:R-:W2:Y:S02]  /*0230*/  LDCU UR4, c[0x0][0x8a0] ;  /* 0x00011400ff0477ac */ /* 0x000ea40008000800 */
[----:B--2---:R-:W-:Y:S02]  /*0240*/  MOV R105, UR4 ;  /* 0x0000000400697c02 */ /* 0x004fe40008000f00 */
.L_x_2:
[----:B------:R-:W-:Y:S01]  /*0250*/  IMAD.U32 R0, RZ, RZ, UR20 ;  /* 0x00000014ff007e24 */ /* 0x000fe2000f8e00ff */
[----:B------:R-:W-:Y:S04]  /*0260*/  BSSY.RECONVERGENT B0, `(.L_x_4) ;  /* 0x000000c000007945 */ /* 0x000fe80003800200 */
[C---:B------:R-:W-:Y:S02]  /*0270*/  ISETP.NE.OR P1, PT, R0.reuse, 0x1, !P3 ;  /* 0x000000010000780c */ /* 0x040fe40005f25670 */
[----:B------:R-:W-:-:S11]  /*0280*/  ISETP.NE.OR P0, PT, R0, 0x3, !P3 ;  /* 0x000000030000780c */ /* 0x000fd60005f05670 */
[----:B------:R-:W-:Y:S05]  /*0290*/  @P1 BRA `(.L_x_5) ;  /* 0x0000000000201947 */ /* 0x000fea0003800000 */
[----:B------:R-:W3:Y:S02]  /*02a0*/  LDCU.64 UR4, c[0x0][0x348] ;  /* 0x00006900ff0477ac */ /* 0x000ee40008000a00 */
[----:B---3--:R-:W-:Y:S02]  /*02b0*/  UIADD3 UR6, UP1, UPT, UR4, 0x80, URZ ;  /* 0x0000008004067890 */ /* 0x008fe4000ff3e0ff */
[----:B------:R-:W-:Y:S02]  /*02c0*/  UIADD3 UR4, UP0, UPT, UR4, 0x180, URZ ;  /* 0x0000018004047890 */ /* 0x000fe4000ff1e0ff */
[----:B------:R-:W-:Y:S02]  /*02d0*/  UIADD3.X UR7, UPT, UPT, URZ, UR5, URZ, UP1, !UPT ;  /* 0x00000005ff077290 */ /* 0x000fe40008ffe4ff */
[----:B------:R-:W-:-:S07]  /*02e0*/  UIADD3.X UR5, UPT, UPT, URZ, UR5, URZ, UP0, !UPT ;  /* 0x00000005ff057290 */ /* 0x000fce00087fe4ff */
[----:B------:R3:W-:Y:S02]  /*02f0*/  UTMACCTL.PF [UR6] ;  /* 0x00000000060079b9 */ /* 0x0007e40008040000 */
[----:B------:R3:W-:Y:S02]  /*0300*/  UTMACCTL.PF [UR4] ;  /* 0x00000000040079b9 */ /* 0x0007e40008040000 */
[----:B---3--:R-:W-:Y:S01]  /*0310*/  NOP ;  /* 0x0000000000007918 */ /* 0x008fe20000000000 */
.L_x_5:
[----:B------:R-:W-:Y:S05]  /*0320*/  BSYNC.RECONVERGENT B0 ;  /* 0x0000000000007941 */ /* 0x000fea0003800200 */
.L_x_4:
[----:B------:R-:W-:Y:S04]  /*0330*/  BSSY.RECONVERGENT B0, `(.L_x_6) ;  /* 0x000000a000007945 */ /* 0x000fe80003800200 */
        /* <DEDUP_REMOVED lines=9> */
.L_x_7:
[----:B------:R-:W-:Y:S05]  /*03d0*/  BSYNC.RECONVERGENT B0 ;  /* 0x0000000000007941 */ /* 0x000fea0003800200 */
.L_x_6:
[----:B------:R-:W3:Y:S01]  /*03e0*/  LDCU.64 UR4, c[0x0][0x888] ;  /* 0x00011100ff0477ac */ /* 0x000ee20008000a00 */
[----:B------:R-:W-:Y:S02]  /*03f0*/  UISETP.EQ.U32.AND UP1, UPT, UR8, URZ, UPT ;  /* 0x000000ff0800728c */ /* 0x000fe4000bf22070 */
[----:B------:R-:W-:Y:S02]  /*0400*/  UPLOP3.LUT UP3, UPT, UPT, UPT, UPT, 0x80, 0x8 ;  /* 0x000000000008789c */ /* 0x000fe40003f6f070 */
[----:B---3--:R-:W-:-:S04]  /*0410*/  UISETP.NE.U32.AND UP0, UPT, UR4, URZ, UPT ;  /* 0x000000ff0400728c */ /* 0x008fc8000bf05070 */
[----:B------:R-:W-:-:S04]  /*0420*/  UISETP.NE.AND.EX UP2, UPT, UR5, URZ, UPT, UP0 ;  /* 0x000000ff0500728c */ /* 0x000fc8000bf45300 */
[----:B------:R-:W-:-:S04]  /*0430*/  UISETP.EQ.OR.EX UP4, UPT, UR9, URZ, !UP2, UP1 ;  /* 0x000000ff0900728c */ /* 0x000fc8000d782710 */
[----:B------:R-:W-:-:S06]  /*0440*/  UP2UR UR4, UPR, URZ, 0x10 ;  /* 0x00000010ff047883 */ /* 0x000fcc0008000000 */
[----:B------:R-:W-:Y:S01]  /*0450*/  MOV R220, UR4 ;  /* 0x0000000400dc7c02 */ /* 0x000fe20008000f00 */
[----:B------:R-:W-:Y:S06]  /*0460*/  BRA.U !UP4, `(.L_x_8) ;  /* 0x000000010c207547 */ /* 0x000fec000b800000 */
[----:B------:R-:W-:Y:S01]  /*0470*/  UISETP.NE.U32.AND UP1, UPT, UR8, URZ, UPT ;  /* 0x000000ff0800728c */ /* 0x000fe2000bf25070 */
[----:B-----5:R-:W-:Y:S01]  /*0480*/  FSETP.NEU.AND P0, PT, R107, RZ, PT ;  /* 0x000000ff6b00720b */ /* 0x020fe20003f0d000 */
[----:B------:R-:W-:Y:S02]  /*0490*/  USEL UR4, URZ, 0xffffffff, UP2 ;  /* 0xffffffffff047887 */ /* 0x000fe40009000000 */
[----:B------:R-:W-:-:S10]  /*04a0*/  UISETP.NE.AND.EX UP1, UPT, UR9, URZ, UPT, UP1 ;  /* 0x000000ff0900728c */ /* 0x000fd4000bf25310 */
[----:B------:R-:W-:Y:S01]  /*04b0*/  VOTEU.ANY UP0, P0 ;  /* 0x0000000000ff7886 */ /* 0x000fe20000000100 */
[----:B------:R-:W-:-:S04]  /*04c0*/  @!UP1 USEL UR4, URZ, 0xffffffff, UP0 ;  /* 0xffffffffff049887 */ /* 0x000fc80008000000 */
[----:B------:R-:W-:-:S04]  /*04d0*/  ULOP3.LUT UR4, UR4, 0x1, URZ, 0xc0, !UPT ;  /* 0x0000000104047892 */ /* 0x000fc8000f8ec0ff */
[----:B------:R-:W-:-:S11]  /*04e0*/  UISETP.NE.U32.AND UP3, UPT, UR4, 0x1, UPT ;  /* 0x000000010400788c */ /* 0x000fd6000bf65070 */
.L_x_8:
[----:B-12---:R-:W1:Y:S01]  /*04f0*/  SHFL.IDX PT, R2, R207, RZ, 0x1f ;  /* 0x00001fffcf027589 */ /* 0x006e6200000e0000 */
[----:B------:R-:W-:Y:S01]  /*0500*/  UISETP.NE.AND UP6, UPT, UR20, 0x2, UPT ;  /* 0x000000021400788c */ /* 0x000fe2000bfc5270 */
[----:B-1----:R-:W-:-:S13]  /*0510*/  ISETP.NE.AND P0, PT, R2, RZ, PT ;  /* 0x000000ff0200720c */ /* 0x002fda0003f05270 */
[----:B------:R-:W-:Y:S05]  /*0520*/  @P0 BRA `(.L_x_9) ;  /* 0x0000000000680947 */ /* 0x000fea0003800000 */
[----:B------:R-:W1:Y:S01]  /*0530*/  S2UR UR4, SR_CgaCtaId ;  /* 0x00000000000479c3 */ /* 0x000e620000008800 */
[----:B------:R-:W-:Y:S01]  /*0540*/  UMOV UR5, 0x400 ;  /* 0x0000040000057882 */ /* 0x000fe20000000000 */
[----:B------:R-:W-:Y:S01]  /*0550*/  UMOV UR8, 0x1 ;  /* 0x0000000100087882 */ /* 0x000fe20000000000 */
[----:B------:R-:W-:Y:S01]  /*0560*/  UMOV UR6, 0x2 ;  /* 0x0000000200067882 */ /* 0x000fe20000000000 */
[----:B------:R-:W-:-:S04]  /*0570*/  UIADD3 UR8, UPT, UPT, -UR8, 0x100000, URZ ;  /* 0x0010000008087890 */ /* 0x000fc8000fffe1ff */
[----:B------:R-:W-:Y:S02]  /*0580*/  USHF.L.U32 UR9, UR8, 0xb, URZ ;  /* 0x0000000b08097899 */ /* 0x000fe400080006ff */
[----:B------:R-:W-:Y:S02]  /*0590*/  USHF.L.U32 UR8, UR8, 0x1, URZ ;  /* 0x0000000108087899 */ /* 0x000fe400080006ff */
[----:B------:R-:W-:-:S04]  /*05a0*/  UIADD3 UR6, UPT, UPT, -UR6, 0x100000, URZ ;  /* 0x0010000006067890 */ /* 0x000fc8000fffe1ff */
[----:B------:R-:W-:Y:S02]  /*05b0*/  USHF.L.U32 UR7, UR6, 0xb, URZ ;  /* 0x0000000b06077899 */ /* 0x000fe400080006ff */
[----:B------:R-:W-:Y:S01]  /*05c0*/  USHF.L.U32 UR6, UR6, 0x1, URZ ;  /* 0x0000000106067899 */ /* 0x000fe200080006ff */
[----:B------:R-:W-:Y:S01]  /*05d0*/  ELECT P0, URZ, PT ;  /* 0x0000000000ff782f */ /* 0x000fe20003800000 */
[----:B-1----:R-:W-:Y:S01]  /*05e0*/  ULEA UR4, UR4, UR5, 0x18 ;  /* 0x0000000504047291 */ /* 0x002fe2000f8ec0ff */
[----:B------:R-:W1:Y:S11]  /*05f0*/  FENCE.VIEW.ASYNC.S ;  /* 0x00000000000073c6 */ /* 0x000e760000000000 */
[----:B-1----:R1:W2:Y:S01]  /*0600*/  SYNCS.EXCH.64 URZ, [UR4], UR8 ;  /* 0x0000000804ff75b2 */ /* 0x0022a20008000100 */
[----:B------:R1:W3:Y:S01]  /*0610*/  SYNCS.EXCH.64 URZ, [UR4+0x30], UR6 ;  /* 0x0000300604ff75b2 */ /* 0x0002e20008000100 */
[----:B------:R1:W4:Y:S01]  /*0620*/  SYNCS.EXCH.64 URZ, [UR4+0x8], UR8 ;  /* 0x0000080804ff75b2 */ /* 0x0003220008000100 */
[----:B------:R1:W1:Y:S01]  /*0630*/  SYNCS.EXCH.64 URZ, [UR4+0x38], UR6 ;  /* 0x0000380604ff75b2 */ /* 0x0002620008000100 */
        /* <DEDUP_REMOVED lines=8> */
[----:B------:R-:W-:Y:S01]  /*06c0*/  NOP ;  /* 0x0000000000007918 */ /* 0x000fe20000000000 */
.L_x_9:
[----:B------:R-:W2:Y:S01]  /*06d0*/  SHFL.IDX PT, R2, R207, RZ, 0x1f ;  /* 0x00001fffcf027589 */ /* 0x000ea200000e0000 */
[----:B------:R-:W-:Y:S01]  /*06e0*/  NOP ;  /* 0x0000000000007918 */ /* 0x000fe20000000000 */
[----:B--2---:R-:W-:-:S13]  /*06f0*/  ISETP.NE.AND P0, PT, R2, 0x1, PT ;  /* 0x000000010200780c */ /* 0x004fda0003f05270 */
[----:B------:R-:W-:Y:S05]  /*0700*/  @P0 BRA `(.L_x_10) ;  /* 0x0000000000480947 */ /* 0x000fea0003800000 */
[----:B-1----:R-:W1:Y:S01]  /*0710*/  S2UR UR4, SR_CgaCtaId ;  /* 0x00000000000479c3 */ /* 0x002e620000008800 */
        /* <DEDUP_REMOVED lines=12> */
[----:B-1----:R2:W1:Y:S01]  /*07e0*/  SYNCS.EXCH.64 URZ, [UR4+0x60], UR8 ;  /* 0x0000600804ff75b2 */ /* 0x0024620008000100 */
[----:B------:R2:W1:Y:S01]  /*07f0*/  SYNCS.EXCH.64 URZ, [UR4+0x70], UR6 ;  /* 0x0000700604ff75b2 */ /* 0x0004620008000100 */
[----:B------:R2:W1:Y:S01]  /*0800*/  SYNCS.EXCH.64 URZ, [UR4+0x68], UR8 ;  /* 0x0000680804ff75b2 */ /* 0x0004620008000100 */
[----:B------:R2:W1:Y:S02]  /*0810*/  SYNCS.EXCH.64 URZ, [UR4+0x78], UR6 ;  /* 0x0000780604ff75b2 */ /* 0x0004640008000100 */
[----:B--2---:R-:W-:Y:S01]  /*0820*/  NOP ;  /* 0x0000000000007918 */ /* 0x004fe20000000000 */
.L_x_10:
[----:B------:R-:W2:Y:S01]  /*0830*/  SHFL.IDX PT, R2, R207, RZ, 0x1f ;  /* 0x00001fffcf027589 */ /* 0x000ea200000e0000 */
[----:B------:R-:W-:Y:S01]  /*0840*/  NOP ;  /* 0x0000000000007918 */ /* 0x000fe20000000000 */
[----:B--2---:R-:W-:-:S13]  /*0850*/  ISETP.NE.AND P0, PT, R2, 0x3, PT ;  /* 0x000000030200780c */ /* 0x004fda0003f05270 */
[----:B------:R-:W-:Y:S05]  /*0860*/  @P0 BRA `(.L_x_11) ;  /* 0x0000000000300947 */ /* 0x000fea0003800000 */
[----:B-1----:R-:W1:Y:S01]  /*0870*/  S2UR UR4, SR_CgaCtaId ;  /* 0x00000000000479c3 */ /* 0x002e620000008800 */
[----:B------:R-:W-:Y:S01]  /*0880*/  UMOV UR6, 0x400 ;  /* 0x0000040000067882 */ /* 0x000fe20000000000 */
[----:B------:R-:W-:Y:S01]  /*0890*/  UMOV UR5, 0x20 ;  /* 0x0000002000057882 */ /* 0x000fe20000000000 */
[----:B------:R-:W-:Y:S01]  /*08a0*/  ELECT P0, URZ, PT ;  /* 0x0000000000ff782f */ /* 0x000fe20003800000 */
[----:B-1----:R-:W-:Y:S02]  /*08b0*/  ULEA UR6, UR4, UR6, 0x18 ;  /* 0x0000000604067291 */ /* 0x002fe4000f8ec0ff */
[----:B------:R-:W-:-:S04]  /*08c0*/  UIADD3 UR4, UPT, UPT, -UR5, 0x100000, URZ ;  /* 0x0010000005047890 */ /* 0x000fc8000fffe1ff */
[----:B------:R-:W-:Y:S02]  /*08d0*/  USHF.L.U32 UR5, UR4, 0xb, URZ ;  /* 0x0000000b04057899 */ /* 0x000fe400080006ff */
[----:B------:R-:W-:Y:S01]  /*08e0*/  USHF.L.U32 UR4, UR4, 0x1, URZ ;  /* 0x0000000104047899 */ /* 0x000fe200080006ff */
[----:B------:R-:W1:Y:S11]  /*08f0*/  FENCE.VIEW.ASYNC.S ;  /* 0x00000000000073c6 */ /* 0x000e760000000000 */
[----:B-1----:R2:W1:Y:S01]  /*0900*/  SYNCS.EXCH.64 URZ, [UR6+0x80], UR4 ;  /* 0x0000800406ff75b2 */ /* 0x0024620008000100 */
[----:B------:R2:W1:Y:S02]  /*0910*/  SYNCS.EXCH.64 URZ, [UR6+0x88], UR4 ;  /* 0x0000880406ff75b2 */ /* 0x0004640008000100 */
[----:B--2---:R-:W-:Y:S01]  /*0920*/  NOP ;  /* 0x0000000000007918 */ /* 0x004fe20000000000 */
.L_x_11:
[----:B------:R-:W2:Y:S01]  /*0930*/  SHFL.IDX PT, R2, R207, RZ, 0x1f ;  /* 0x00001fffcf027589 */ /* 0x000ea200000e0000 */
[----:B------:R-:W-:Y:S01]  /*0940*/  NOP ;  /* 0x0000000000007918 */ /* 0x000fe20000000000 */
[----:B--2---:R-:W-:-:S13]  /*0950*/  ISETP.NE.AND P0, PT, R2, 0x4, PT ;  /* 0x000000040200780c */ /* 0x004fda0003f05270 */
[----:B------:R-:W-:Y:S05]  /*0960*/  @P0 BRA `(.L_x_12) ;  /* 0x00000000004c0947 */ /* 0x000fea0003800000 */
[----:B-1----:R-:W1:Y:S01]  /*0970*/  S2UR UR6, SR_CgaCtaId ;  /* 0x00000000000679c3 */ /* 0x002e620000008800 */
[----:B------:R-:W-:Y:S01]  /*0980*/  UMOV UR4, 0x1e0 ;  /* 0x000001e000047882 */ /* 0x000fe20000000000 */
[----:B------:R-:W-:Y:S01]  /*0990*/  UMOV UR5, 0x400 ;  /* 0x0000040000057882 */ /* 0x000fe20000000000 */
[----:B------:R-:W-:Y:S01]  /*09a0*/  USEL UR4, UR4, 0x1a0, UP3 ;  /* 0x000001a004047887 */ /* 0x000fe20009800000 */
[----:B------:R-:W-:Y:S01]  /*09b0*/  UMOV UR8, 0x1 ;  /* 0x0000000100087882 */ /* 0x000fe20000000000 */
[----:B------:R-:W-:Y:S01]  /*09c0*/  ELECT P0, URZ, PT ;  /* 0x0000000000ff782f */ /* 0x000fe20003800000 */
[----:B------:R-:W-:-:S04]  /*09d0*/  UIADD3 UR8, UPT, UPT, -UR8, 0x100000, URZ ;  /* 0x0010000008087890 */ /* 0x000fc8000fffe1ff */
[----:B------:R-:W-:Y:S02]  /*09e0*/  USHF.L.U32 UR9, UR8, 0xb, URZ ;  /* 0x0000000b08097899 */ /* 0x000fe400080006ff */
[----:B------:R-:W-:Y:S02]  /*09f0*/  USHF.L.U32 UR8, UR8, 0x1, URZ ;  /* 0x0000000108087899 */ /* 0x000fe400080006ff */
[----:B-1----:R-:W-:Y:S02]  /*0a00*/  ULEA UR6, UR6, UR5, 0x18 ;  /* 0x0000000506067291 */ /* 0x002fe4000f8ec0ff */
[----:B------:R-:W-:-:S04]  /*0a10*/  UIADD3 UR4, UPT, UPT, -UR4, 0x100000, URZ ;  /* 0x0010000004047890 */ /* 0x000fc8000fffe1ff */
[----:B------:R-:W-:Y:S02]  /*0a20*/  USHF.L.U32 UR5, UR4, 0xb, URZ ;  /* 0x0000000b04057899 */ /* 0x000fe400080006ff */
[----:B------:R-:W-:Y:S01]  /*0a30*/  USHF.L.U32 UR4, UR4, 0x1, URZ ;  /* 0x0000000104047899 */ /* 0x000fe200080006ff */
[----:B------:R-:W1:Y:S03]  /*0a40*/  FENCE.VIEW.ASYNC.S ;  /* 0x00000000000073c6 */ /* 0x000e660000000000 */
[----:B-1----:R2:W1:Y:S08]  /*0a50*/  SYNCS.EXCH.64 URZ, [UR6+0x90], UR8 ;  /* 0x0000900806ff75b2 */ /* 0x0024700008000100 */
[----:B------:R2:W1:Y:S01]  /*0a60*/  SYNCS.EXCH.64 URZ, [UR6+0xa0], UR4 ;  /* 0x0000a00406ff75b2 */ /* 0x0004620008000100 */
[----:B------:R2:W1:Y:S01]  /*0a70*/  SYNCS.EXCH.64 URZ, [UR6+0x98], UR8 ;  /* 0x0000980806ff75b2 */ /* 0x0004620008000100 */
[----:B------:R2:W1:Y:S02]  /*0a80*/  SYNCS.EXCH.64 URZ, [UR6+0xa8], UR4 ;  /* 0x0000a80406ff75b2 */ /* 0x0004640008000100 */
[----:B--2---:R-:W-:Y:S01]  /*0a90*/  NOP ;  /* 0x0000000000007918 */ /* 0x004fe20000000000 */
.L_x_12:
        /* <DEDUP_REMOVED lines=20> */
[----:B------:R2:W1:Y:S01]  /*0be0*/  SYNCS.EXCH.64 URZ, [UR4+0xd8], UR6 ;  /* 0x0000d80604ff75b2 */ /* 0x0004620008000100 */
[----:B------:R2:W1:Y:S01]  /*0bf0*/  SYNCS.EXCH.64 URZ, [UR4+0xc0], UR8 ;  /* 0x0000c00804ff75b2 */ /* 0x0004620008000100 */
[----:B------:R2:W1:Y:S01]  /*0c00*/  SYNCS.EXCH.64 URZ, [UR4+0xe0], UR6 ;  /* 0x0000e00604ff75b2 */ /* 0x0004620008000100 */
[----:B------:R2:W1:Y:S01]  /*0c10*/  SYNCS.EXCH.64 URZ, [UR4+0xc8], UR8 ;  /* 0x0000c80804ff75b2 */ /* 0x0004620008000100 */
[----:B------:R2:W1:Y:S02]  /*0c20*/  SYNCS.EXCH.64 URZ, [UR4+0xe8], UR6 ;  /* 0x0000e80604ff75b2 */ /* 0x0004640008000100 */
[----:B--2---:R-:W-:Y:S01]  /*0c30*/  NOP ;  /* 0x0000000000007918 */ /* 0x004fe20000000000 */
.L_x_13:
[----:B------:R-:W2:Y:S01]  /*0c40*/  SHFL.IDX PT, R2, R207, RZ, 0x1f ;  /* 0x00001fffcf027589 */ /* 0x000ea200000e0000 */
[----:B------:R-:W1:Y:S01]  /*0c50*/  S2UR UR44, SR_CgaCtaId ;  /* 0x00000000002c79c3 */ /* 0x000e620000008800 */
[----:B------:R-:W-:Y:S01]  /*0c60*/  NOP ;  /* 0x0000000000007918 */ /* 0x000fe20000000000 */
[----:B--2---:R-:W-:-:S13]  /*0c70*/  ISETP.NE.AND P0, PT, R2, 0x3, PT ;  /* 0x000000030200780c */ /* 0x004fda0003f05270 */
[----:B-1----:R-:W-:Y:S05]  /*0c80*/  @P0 BRA `(.L_x_14) ;  /* 0x0000000000340947 */ /* 0x002fea0003800000 */
[----:B------:R-:W-:Y:S01]  /*0c90*/  UMOV UR4, 0x400 ;  /* 0x0000040000047882 */ /* 0x000fe20000000000 */
[----:B------:R-:W-:Y:S01]  /*0ca0*/  UMOV UR6, 0x20 ;  /* 0x0000002000067882 */ /* 0x000fe20000000000 */
[----:B------:R-:W-:Y:S02]  /*0cb0*/  ULEA UR4, UR44, UR4, 0x18 ;  /* 0x000000042c047291 */ /* 0x000fe4000f8ec0ff */
[----:B------:R-:W-:-:S04]  /*0cc0*/  UIADD3 UR6, UPT, UPT, -UR6, 0x100000, URZ ;  /* 0x0010000006067890 */ /* 0x000fc8000fffe1ff */
[----:B------:R-:W-:Y:S02]  /*0cd0*/  USHF.L.U32 UR7, UR6, 0xb, URZ ;  /* 0x0000000b06077899 */ /* 0x000fe400080006ff */
[----:B------:R-:W-:Y:S01]  /*0ce0*/  USHF.L.U32 UR6, UR6, 0x1, URZ ;  /* 0x0000000106067899 */ /* 0x000fe200080006ff */
[----:B------:R-:W-:Y:S01]  /*0cf0*/  ELECT P0, URZ, PT ;  /* 0x0000000000ff782f */ /* 0x000fe20003800000 */
[----:B------:R-:W1:Y:S10]  /*0d00*/  FENCE.VIEW.ASYNC.S ;  /* 0x00000000000073c6 */ /* 0x000e740000000000 */
[----:B-1----:R1:W2:Y:S01]  /*0d10*/  SYNCS.EXCH.64 URZ, [UR4+0xf0], UR6 ;  /* 0x0000f00604ff75b2 */ /* 0x0022a20008000100 */
[----:B------:R1:W1:Y:S01]  /*0d20*/  SYNCS.EXCH.64 URZ, [UR4+0x100], UR6 ;  /* 0x0001000604ff75b2 */ /* 0x0002620008000100 */
[----:B------:R1:W1:Y:S01]  /*0d30*/  SYNCS.EXCH.64 URZ, [UR4+0xf8], UR6 ;  /* 0x0000f80604ff75b2 */ /* 0x0002620008000100 */
[----:B------:R1:W1:Y:S01]  /*0d40*/  SYNCS.EXCH.64 URZ, [UR4+0x108], UR6 ;  /* 0x0001080604ff75b2 */ /* 0x0002620008000100 */
[----:B------:R-:W-:Y:S01]  /*0d50*/  NOP ;  /* 0x0000000000007918 */ /* 0x000fe20000000000 */
.L_x_14:
[----:B------:R-:W3:Y:S01]  /*0d60*/  LDCU UR24, c[0x0][0x36c] ;  /* 0x00006d80ff1877ac */ /* 0x000ee20008000800 */
[----:B------:R-:W-:Y:S01]  /*0d70*/  ISETP.NE.OR P3, PT, R0, 0x2, !P3 ;  /* 0x000000020000780c */ /* 0x000fe20005f65670 */
[----:B------:R-:W-:Y:S01]  /*0d80*/  NOP ;  /* 0x0000000000007918 */ /* 0x000fe20000000000 */
[----:B------:R-:W-:Y:S01]  /*0d90*/  LOP3.LUT R0, R226, 0x1f, RZ, 0xc0, !PT ;  /* 0x0000001fe2007812 */ /* 0x000fe200078ec0ff */
[----:B------:R-:W-:Y:S02]  /*0da0*/  UISETP.NE.AND UP4, UPT, UR20, URZ, UPT ;  /* 0x000000ff1400728c */ /* 0x000fe4000bf85270 */
[----:B---3--:R-:W-:-:S09]  /*0db0*/  UISETP.EQ.U32.AND UP0, UPT, UR24, 0x1, UPT ;  /* 0x000000011800788c */ /* 0x008fd2000bf02070 */
[----:B------:R-:W-:Y:S05]  /*0dc0*/  BRA.U !UP0, `(.L_x_15) ;  /* 0x0000000108087547 */ /* 0x000fea000b800000 */
[----:B-12-4-:R-:W-:Y:S01]  /*0dd0*/  UCGABAR_ARV ;  /* 0x00000000000079c7 */ /* 0x016fe20008000000 */
[----:B------:R-:W-:Y:S05]  /*0de0*/  BRA `(.L_x_16) ;  /* 0x0000000000047947 */ /* 0x000fea0003800000 */
.L_x_15:
[----:B-12-4-:R-:W-:Y:S01]  /*0df0*/  NOP ;  /* 0x0000000000007918 */ /* 0x016fe20000000000 */
.L_x_16:
[----:B------:R-:W1:Y:S01]  /*0e00*/  S2UR UR7, SR_CTAID.X ;  /* 0x00000000000779c3 */ /* 0x000e620000002500 */
[----:B------:R-:W-:-:S05]  /*0e10*/  CS2R.32 R219, SR_CgaSize ;  /* 0x0000000000db7805 */ /* 0x000fca0000008a00 */
[----:B------:R-:W-:-:S05]  /*0e20*/  IMAD R219, R219, -0xa0, RZ ;  /* 0xffffff60dbdb7824 */ /* 0x000fca00078e02ff */
[----:B------:R-:W-:-:S14]  /*0e30*/  R2UR UR5, R219 ;  /* 0x00000000db0572ca */ /* 0x000fdc00000e0000 */
[----:B------:R-:W2:Y:S01]  /*0e40*/  LDCU UR5, c[0x0][UR5+0x2b0] ;  /* 0x00005600050577ac */ /* 0x000ea20008000800 */
[----:B------:R-:W-:-:S05]  /*0e50*/  CS2R.32 R219, SR_CgaSize ;  /* 0x0000000000db7805 */ /* 0x000fca0000008a00 */
[----:B------:R-:W-:-:S05]  /*0e60*/  IMAD R219, R219, -0xa0, RZ ;  /* 0xffffff60dbdb7824 */ /* 0x000fca00078e02ff */
[----:B------:R-:W-:-:S14]  /*0e70*/  R2UR UR4, R219 ;  /* 0x00000000db0472ca */ /* 0x000fdc00000e0000 */
[----:B------:R-:W3:Y:S01]  /*0e80*/  LDCU UR4, c[0x0][UR4+0x2b4] ;  /* 0x00005680040477ac */ /* 0x000ee20008000800 */
[----:B------:R-:W4:Y:S01]  /*0e90*/  S2UR UR8, SR_CTAID.Y ;  /* 0x00000000000879c3 */ /* 0x000f220000002600 */
[----:B------:R-:W-:-:S05]  /*0ea0*/  CS2R.32 R219, SR_CgaSize ;  /* 0x0000000000db7805 */ /* 0x000fca0000008a00 */
[----:B------:R-:W-:-:S05]  /*0eb0*/  IMAD R219, R219, -0xa0, RZ ;  /* 0xffffff60dbdb7824 */ /* 0x000fca00078e02ff */
[----:B------:R-:W-:-:S14]  /*0ec0*/  R2UR UR9, R219 ;  /* 0x00000000db0972ca */ /* 0x000fdc00000e0000 */
[----:B------:R-:W3:Y:S01]  /*0ed0*/  LDCU UR9, c[0x0][UR9+0x2a0] ;  /* 0x00005400090977ac */ /* 0x000ee20008000800 */
[----:B------:R-:W-:-:S05]  /*0ee0*/  CS2R.32 R219, SR_CgaSize ;  /* 0x0000000000db7805 */ /* 0x000fca0000008a00 */
[----:B------:R-:W-:-:S05]  /*0ef0*/  IMAD R219, R219, -0xa0, RZ ;  /* 0xffffff60dbdb7824 */ /* 0x000fca00078e02ff */
[----:B------:R-:W-:-:S14]  /*0f00*/  R2UR UR10, R219 ;  /* 0x00000000db0a72ca */ /* 0x000fdc00000e0000 */
[----:B------:R-:W3:Y:S01]  /*0f10*/  LDCU UR10, c[0x0][UR10+0x2a4] ;  /* 0x000054800a0a77ac */ /* 0x000ee20008000800 */
[----:B------:R-:W3:Y:S01]  /*0f20*/  S2UR UR36, SR_CTAID.Z ;  /* 0x00000000002479c3 */ /* 0x000ee20000002700 */
[----:B------:R-:W3:Y:S01]  /*0f30*/  LDCU UR21, c[0x0][0xb24] ;  /* 0x00016480ff1577ac */ /* 0x000ee20008000800 */
[----:B------:R-:W3:Y:S01]  /*0f40*/  LDCU UR42, c[0x0][0xb24] ;  /* 0x00016480ff2a77ac */ /* 0x000ee20008000800 */
[----:B-1----:R-:W-:Y:S01]  /*0f50*/  I2FP.F32.U32 R3, UR7 ;  /* 0x0000000700037c45 */ /* 0x002fe20008201000 */
[----:B------:R-:W1:Y:S04]  /*0f60*/  LDCU UR23, c[0x0][0xb30] ;  /* 0x00016600ff1777ac */ /* 0x000e680008000800 */
[----:B--2---:R-:W-:Y:S01]  /*0f70*/  FMUL R3, R3, UR5 ;  /* 0x0000000503037c20 */ /* 0x004fe20008400000 */
[----:B------:R-:W-:Y:S01]  /*0f80*/  UMOV UR47, UR7 ;  /* 0x00000007002f7c82 */ /* 0x000fe20008000000 */
[----:B----4-:R-:W-:Y:S01]  /*0f90*/  I2FP.F32.U32 R2, UR8 ;  /* 0x0000000800027c45 */ /* 0x010fe20008201000 */
[----:B------:R-:W-:-:S03]  /*0fa0*/  UMOV UR56, UR8 ;  /* 0x0000000800387c82 */ /* 0x000fc60008000000 */
[----:B------:R-:W2:Y:S01]  /*0fb0*/  F2I.U32.TRUNC.NTZ R3, R3 ;  /* 0x0000000300037305 */ /* 0x000ea2000020f000 */
[----:B---3--:R-:W-:Y:S01]  /*0fc0*/  FMUL R2, R2, UR4 ;  /* 0x0000000402027c20 */ /* 0x008fe20008400000 */
[----:B------:R-:W-:-:S04]  /*0fd0*/  ULOP3.LUT UR4, UR44, 0x1, URZ, 0xc0, !UPT ;  /* 0x000000012c047892 */ /* 0x000fc8000f8ec0ff */
[----:B------:R-:W-:Y:S02]  /*0fe0*/  UISETP.NE.U32.AND UP5, UPT, UR4, 0x1, UPT ;  /* 0x000000010400788c */ /* 0x000fe4000bfa5070 */
[----:B------:R-:W3:Y:S02]  /*0ff0*/  F2I.U32.TRUNC.NTZ R2, R2 ;  /* 0x0000000200027305 */ /* 0x000ee4000020f000 */
[----:B------:R-:W-:Y:S01]  /*1000*/  USEL UR4, URZ, 0x1600, UP5 ;  /* 0x00001600ff047887 */ /* 0x000fe2000a800000 */
[----:B--2---:R-:W-:Y:S02]  /*1010*/  R2UR UR6, R3 ;  /* 0x00000000030672ca */ /* 0x004fe400000e0000 */
[----:B---3--:R-:W-:Y:S02]  /*1020*/  R2UR UR5, R2 ;  /* 0x00000000020572ca */ /* 0x008fe400000e0000 */
[----:B------:R-:W-:-:S09]  /*1030*/  PRMT R2, RZ, 0x7610, R2 ;  /* 0x00007610ff027816 */ /* 0x000fd20000000002 */
[----:B------:R-:W-:-:S04]  /*1040*/  UIADD3 UR6, UPT, UPT, -UR6, URZ, URZ ;  /* 0x000000ff06067290 */ /* 0x000fc8000fffe1ff */
[----:B------:R-:W-:Y:S02]  /*1050*/  UIMAD UR6, UR9, UR6, UR7 ;  /* 0x00000006090672a4 */ /* 0x000fe4000f8e0207 */
[----:B------:R-:W-:-:S04]  /*1060*/  UIADD3 UR5, UPT, UPT, -UR5, URZ, URZ ;  /* 0x000000ff05057290 */ /* 0x000fc8000fffe1ff */
[----:B------:R-:W-:Y:S01]  /*1070*/  IMAD.U32 R219, RZ, RZ, UR6 ;  /* 0x00000006ffdb7e24 */ /* 0x000fe2000f8e00ff */
[----:B------:R-:W-:-:S06]  /*1080*/  UIMAD UR5, UR10, UR5, UR8 ;  /* 0x000000050a0572a4 */ /* 0x000fcc000f8e0208 */
[----:B------:R-:W-:Y:S01]  /*1090*/  IMAD.U32 R218, RZ, RZ, UR5 ;  /* 0x00000005ffda7e24 */ /* 0x000fe2000f8e00ff */
[----:B-1----:R-:W-:Y:S06]  /*10a0*/  BRA.U UP4, `(.L_x_17) ;  /* 0x00000001042c7547 */ /* 0x002fec000b800000 */
[----:B------:R-:W-:Y:S02]  /*10b0*/  R2UR UR6, R218 ;  /* 0x00000000da0672ca */ /* 0x000fe400000e0000 */
[----:B------:R-:W-:-:S11]  /*10c0*/  R2UR UR7, R219 ;  /* 0x00000000db0772ca */ /* 0x000fd600000e0000 */
[----:B------:R-:W-:-:S04]  /*10d0*/  UISETP.NE.AND UP0, UPT, UR6, URZ, UPT ;  /* 0x000000ff0600728c */ /* 0x000fc8000bf05270 */
[----:B------:R-:W-:Y:S02]  /*10e0*/  USEL UR5, URZ, 0x2, UP0 ;  /* 0x00000002ff057887 */ /* 0x000fe40008000000 */
[----:B------:R-:W-:-:S04]  /*10f0*/  UISETP.NE.AND UP0, UPT, UR6, URZ, UPT ;  /* 0x000000ff0600728c */ /* 0x000fc8000bf05270 */
[----:B------:R-:W-:-:S04]  /*1100*/  UISETP.EQ.OR UP0, UPT, UR7, URZ, !UP0 ;  /* 0x000000ff0700728c */ /* 0x000fc8000c702670 */
[----:B------:R-:W-:Y:S02]  /*1110*/  USEL UR6, URZ, 0x1, !UP0 ;  /* 0x00000001ff067887 */ /* 0x000fe4000c000000 */
[----:B------:R-:W-:-:S04]  /*1120*/  UISETP.NE.AND UP0, UPT, UR7, 0x1, UPT ;  /* 0x000000010700788c */ /* 0x000fc8000bf05270 */
[----:B------:R-:W-:-:S04]  /*1130*/  USEL UR5, UR5, 0x2, UP0 ;  /* 0x0000000205057887 */ /* 0x000fc80008000000 */
[----:B------:R-:W-:-:S06]  /*1140*/  UIADD3 UR5, UPT, UPT, UR6, UR5, URZ ;  /* 0x0000000506057290 */ /* 0x000fcc000fffe0ff */
[----:B------:R-:W-:-:S07]  /*1150*/  IMAD.U32 R2, RZ, RZ, UR5 ;  /* 0x00000005ff027e24 */ /* 0x000fce000f8e00ff */
.L_x_17:
[----:B------:R-:W-:-:S09]  /*1160*/  UISETP.GE.AND UP0, UPT, UR21, 0x1, UPT ;  /* 0x000000011500788c */ /* 0x000fd2000bf06270 */
[----:B------:R-:W-:Y:S05]  /*1170*/  BRA.U !UP0, `(.L_x_18) ;  /* 0x0000000108d07547 */ /* 0x000fea000b800000 */
[----:B------:R-:W1:Y:S01]  /*1180*/  LDCU UR22, c[0x0][0xb0c] ;  /* 0x00016180ff1677ac */ /* 0x000e620008000800 */
[----:B------:R-:W2:Y:S01]  /*1190*/  LDCU.128 UR16, c[0x0][0xb10] ;  /* 0x00016200ff1077ac */ /* 0x000ea20008000c00 */
[----:B------:R-:W3:Y:S01]  /*11a0*/  LDCU UR7, c[0x0][0x370] ;  /* 0x00006e00ff0777ac */ /* 0x000ee20008000800 */
[----:B------:R-:W-:Y:S02]  /*11b0*/  UISETP.NE.AND UP1, UPT, UR21, 0x1, UPT ;  /* 0x000000011500788c */ /* 0x000fe4000bf25270 */
[----:B-1----:R-:W-:Y:S02]  /*11c0*/  UISETP.NE.AND UP0, UPT, UR22, 0x1, UPT ;  /* 0x000000011600788c */ /* 0x002fe4000bf05270 */
[----:B--2---:R-:W-:Y:S02]  /*11d0*/  UIMAD.WIDE.U32 UR10, UR47, UR16, URZ ;  /* 0x000000102f0a72a5 */ /* 0x004fe4000f8e00ff */
[----:B---3--:R-:W-:-:S05]  /*11e0*/  UIMAD.WIDE.U32 UR8, UR7, UR16, URZ ;  /* 0x00000010070872a5 */ /* 0x008fca000f8e00ff */
[----:B------:R-:W-:Y:S01]  /*11f0*/  UMOV UR6, UR11 ;  /* 0x0000000b00067c82 */ /* 0x000fe20008000000 */
[----:B------:R-:W-:Y:S02]  /*1200*/  UIMAD.WIDE.U32 UR10, UR56, UR19, URZ ;  /* 0x00000013380a72a5 */ /* 0x000fe4000f8e00ff */
[----:B------:R-:W-:Y:S01]  /*1210*/  USHF.R.U32.HI UR6, URZ, UR17, UR6 ;  /* 0x00000011ff067299 */ /* 0x000fe20008011606 */
[----:B------:R-:W-:Y:S02]  /*1220*/  UMOV UR8, UR9 ;  /* 0x0000000900087c82 */ /* 0x000fe40008000000 */
[----:B------:R-:W-:Y:S02]  /*1230*/  @UP0 USHF.R.U32.HI UR7, URZ, UR17, UR8 ;  /* 0x00000011ff070299 */ /* 0x000fe40008011608 */
[----:B------:R-:W1:Y:S01]  /*1240*/  LDCU UR8, c[0x0][0x374] ;  /* 0x00006e80ff0877ac */ /* 0x000e620008000800 */
[----:B------:R-:W2:Y:S01]  /*1250*/  LDCU UR9, c[0x0][0xb20] ;  /* 0x00016400ff0977ac */ /* 0x000ea20008000800 */
[----:B------:R-:W-:-:S02]  /*1260*/  UMOV UR5, UR11 ;  /* 0x0000000b00057c82 */ /* 0x000fc40008000000 */
[----:B------:R-:W3:Y:S01]  /*1270*/  LDCU.64 UR10, c[0x0][0xb28] ;  /* 0x00016500ff0a77ac */ /* 0x000ee20008000a00 */
[----:B------:R-:W-:Y:S02]  /*1280*/  USEL UR6, UR47, UR6, !UP0 ;  /* 0x000000062f067287 */ /* 0x000fe4000c000000 */
[----:B------:R-:W-:Y:S02]  /*1290*/  UISETP.NE.AND UP0, UPT, UR18, 0x1, UPT ;  /* 0x000000011200788c */ /* 0x000fe4000bf05270 */
[----:B-1----:R-:W-:Y:S02]  /*12a0*/  UIMAD.WIDE.U32 UR12, UR8, UR19, URZ ;  /* 0x00000013080c72a5 */ /* 0x002fe4000f8e00ff */
[----:B--2---:R-:W-:-:S05]  /*12b0*/  USHF.R.U32.HI UR5, URZ, UR9, UR5 ;  /* 0x00000009ff057299 */ /* 0x004fca0008011605 */
[----:B------:R-:W-:Y:S01]  /*12c0*/  UMOV UR12, UR13 ;  /* 0x0000000d000c7c82 */ /* 0x000fe20008000000 */
[----:B------:R-:W-:Y:S02]  /*12d0*/  USEL UR5, UR56, UR5, !UP0 ;  /* 0x0000000538057287 */ /* 0x000fe4000c000000 */
[----:B------:R-:W-:Y:S02]  /*12e0*/  @UP0 USHF.R.U32.HI UR8, URZ, UR9, UR12 ;  /* 0x00000009ff080299 */ /* 0x000fe4000801160c */
[----:B---3--:R-:W-:Y:S02]  /*12f0*/  UIMAD.WIDE.U32 UR14, UR7, UR10, URZ ;  /* 0x0000000a070e72a5 */ /* 0x008fe4000f8e00ff */
[----:B------:R-:W-:-:S05]  /*1300*/  UIMAD.WIDE.U32 UR12, UR8, UR10, URZ ;  /* 0x0000000a080c72a5 */ /* 0x000fca000f8e00ff */
[----:B------:R-:W-:Y:S02]  /*1310*/  UMOV UR14, UR15 ;  /* 0x0000000f000e7c82 */ /* 0x000fe40008000000 */
[----:B------:R-:W-:Y:S01]  /*1320*/  UMOV UR12, UR13 ;  /* 0x0000000d000c7c82 */ /* 0x000fe20008000000 */
[----:B------:R-:W-:Y:S02]  /*1330*/  @UP1 USHF.R.U32.HI UR7, URZ, UR11, UR14 ;  /* 0x0000000bff071299 */ /* 0x000fe4000801160e */
[----:B------:R-:W-:Y:S02]  /*1340*/  @UP1 USHF.R.U32.HI UR8, URZ, UR11, UR12 ;  /* 0x0000000bff081299 */ /* 0x000fe4000801160c */
[----:B------:R-:W-:Y:S02]  /*1350*/  UIMAD.WIDE.U32 UR12, UR5, UR10, URZ ;  /* 0x0000000a050c72a5 */ /* 0x000fe4000f8e00ff */
[----:B------:R-:W-:Y:S02]  /*1360*/  UIMAD UR8, UR8, UR21, URZ ;  /* 0x00000015080872a4 */ /* 0x000fe4000f8e02ff */
[----:B------:R-:W-:-:S02]  /*1370*/  UIMAD UR9, UR7, UR21, URZ ;  /* 0x00000015070972a4 */ /* 0x000fc4000f8e02ff */
[----:B------:R-:W-:-:S04]  /*1380*/  UISETP.GE.AND UP0, UPT, UR5, UR8, UPT ;  /* 0x000000080500728c */ /* 0x000fc8000bf06270 */
[----:B------:R-:W-:Y:S02]  /*1390*/  UISETP.GE.OR UP0, UPT, UR6, UR9, UP0 ;  /* 0x000000090600728c */ /* 0x000fe40008706670 */
[----:B------:R-:W-:-:S03]  /*13a0*/  UIMAD.WIDE.U32 UR8, UR6, UR10, URZ ;  /* 0x0000000a060872a5 */ /* 0x000fc6000f8e00ff */
[----:B------:R-:W-:Y:S02]  /*13b0*/  UMOV UR10, UR13 ;  /* 0x0000000d000a7c82 */ /* 0x000fe40008000000 */
[----:B------:R-:W-:-:S04]  /*13c0*/  USHF.R.U32.HI UR10, URZ, UR11, UR10 ;  /* 0x0000000bff0a7299 */ /* 0x000fc8000801160a */
[----:B------:R-:W-:Y:S02]  /*13d0*/  USEL UR8, UR5, UR10, !UP1 ;  /* 0x0000000a05087287 */ /* 0x000fe4000c800000 */
[----:B------:R-:W-:Y:S02]  /*13e0*/  @!UP0 USHF.R.U32.HI UR9, URZ, UR11, UR9 ;  /* 0x0000000bff098299 */ /* 0x000fe40008011609 */
[----:B------:R-:W-:Y:S02]  /*13f0*/  UIADD3 UR10, UPT, UPT, -UR8, URZ, URZ ;  /* 0x000000ff080a7290 */ /* 0x000fe4000fffe1ff */
[----:B------:R-:W-:Y:S02]  /*1400*/  @!UP0 USEL UR9, UR6, UR9, !UP1 ;  /* 0x0000000906098287 */ /* 0x000fe4000c800000 */
[----:B------:R-:W-:Y:S02]  /*1410*/  UIMAD UR10, UR21, UR10, UR5 ;  /* 0x0000000a150a72a4 */ /* 0x000fe4000f8e0205 */
[----:B------:R-:W-:-:S02]  /*1420*/  UIADD3 UR11, UPT, UPT, -UR6, URZ, URZ ;  /* 0x000000ff060b7290 */ /* 0x000fc4000fffe1ff */
[----:B------:R-:W-:Y:S02]  /*1430*/  @!UP0 UIMAD UR10, UR10, UR7, UR9 ;  /* 0x000000070a0a82a4 */ /* 0x000fe4000f8e0209 */
[----:B------:R-:W-:Y:S02]  /*1440*/  @!UP0 UIADD3 UR8, UPT, UPT, UR8, -UR9, URZ ;  /* 0x8000000908088290 */ /* 0x000fe4000fffe0ff */
[----:B------:R-:W-:Y:S02]  /*1450*/  UIADD3 UR7, UPT, UPT, -UR5, URZ, URZ ;  /* 0x000000ff05077290 */ /* 0x000fe4000fffe1ff */
[----:B------:R-:W-:Y:S02]  /*1460*/  @!UP0 UIMAD UR5, UR8, UR21, UR6 ;  /* 0x00000015080582a4 */ /* 0x000fe4000f8e0206 */
[----:B------:R-:W-:Y:S02]  /*1470*/  UIMAD UR56, UR18, UR7, UR56 ;  /* 0x00000007123872a4 */ /* 0x000fe4000f8e0238 */
[----:B------:R-:W-:Y:S01]  /*1480*/  UIMAD UR47, UR22, UR11, UR47 ;  /* 0x0000000b162f72a4 */ /* 0x000fe2000f8e022f */
[----:B------:R-:W-:Y:S01]  /*1490*/  @!UP0 UMOV UR6, UR10 ;  /* 0x0000000a00068c82 */ /* 0x000fe20008000000 */
[----:B------:R-:W-:-:S02]  /*14a0*/  UIMAD UR56, UR5, UR18, UR56 ;  /* 0x00000012053872a4 */ /* 0x000fc4000f8e0238 */
[----:B------:R-:W-:-:S12]  /*14b0*/  UIMAD UR47, UR6, UR22, UR47 ;  /* 0x00000016062f72a4 */ /* 0x000fd8000f8e022f */
.L_x_18:
[----:B------:R-:W-:-:S09]  /*14c0*/  UISETP.NE.AND UP0, UPT, UR23, 0x1, UPT ;  /* 0x000000011700788c */ /* 0x000fd2000bf05270 */
[----:B------:R-:W-:Y:S05]  /*14d0*/  BRA.U UP0, `(.L_x_19) ;  /* 0x0000000100447547 */ /* 0x000fea000b800000 */
[----:B------:R-:W1:Y:S01]  /*14e0*/  LDCU.128 UR8, c[0x0][0xb10] ;  /* 0x00016200ff0877ac */ /* 0x000e620008000c00 */
[----:B------:R-:W2:Y:S01]  /*14f0*/  LDCU UR12, c[0x0][0xb0c] ;  /* 0x00016180ff0c77ac */ /* 0x000ea20008000800 */
[----:B-1----:R-:W-:Y:S02]  /*1500*/  UIMAD.WIDE.U32 UR6, UR47, UR8, URZ ;  /* 0x000000082f0672a5 */ /* 0x002fe4000f8e00ff */
[----:B--2---:R-:W-:-:S05]  /*1510*/  UISETP.NE.AND UP0, UPT, UR12, 0x1, UPT ;  /* 0x000000010c00788c */ /* 0x004fca000bf05270 */
[----:B------:R-:W-:Y:S02]  /*1520*/  UMOV UR6, UR7 ;  /* 0x0000000700067c82 */ /* 0x000fe40008000000 */
[----:B------:R-:W-:Y:S02]  /*1530*/  USHF.R.U32.HI UR6, URZ, UR9, UR6 ;  /* 0x00000009ff067299 */ /* 0x000fe40008011606 */
[----:B------:R-:W1:Y:S01]  /*1540*/  LDCU UR7, c[0x0][0xb20] ;  /* 0x00016400ff0777ac */ /* 0x000e620008000800 */
[----:B------:R-:W-:Y:S02]  /*1550*/  UIMAD.WIDE.U32 UR8, UR56, UR11, URZ ;  /* 0x0000000b380872a5 */ /* 0x000fe4000f8e00ff */
[----:B------:R-:W-:Y:S02]  /*1560*/  USEL UR6, UR47, UR6, !UP0 ;  /* 0x000000062f067287 */ /* 0x000fe4000c000000 */
[----:B------:R-:W-:-:S03]  /*1570*/  UISETP.NE.AND UP0, UPT, UR10, 0x1, UPT ;  /* 0x000000010a00788c */ /* 0x000fc6000bf05270 */
[----:B------:R-:W-:Y:S02]  /*1580*/  UMOV UR5, UR9 ;  /* 0x0000000900057c82 */ /* 0x000fe40008000000 */
[----:B-1----:R-:W-:-:S04]  /*1590*/  USHF.R.U32.HI UR5, URZ, UR7, UR5 ;  /* 0x00000007ff057299 */ /* 0x002fc80008011605 */
[----:B------:R-:W-:-:S04]  /*15a0*/  USEL UR5, UR56, UR5, !UP0 ;  /* 0x0000000538057287 */ /* 0x000fc8000c000000 */
[----:B------:R-:W-:Y:S02]  /*15b0*/  UIADD3 UR7, UPT, UPT, UR6, -UR5, URZ ;  /* 0x8000000506077290 */ /* 0x000fe4000fffe0ff */
[----:B------:R-:W-:Y:S02]  /*15c0*/  UIADD3 UR5, UPT, UPT, -UR6, UR5, URZ ;  /* 0x0000000506057290 */ /* 0x000fe4000fffe1ff */
[----:B------:R-:W-:Y:S02]  /*15d0*/  UIMAD UR56, UR7, UR10, UR56 ;  /* 0x0000000a073872a4 */ /* 0x000fe4000f8e0238 */
[----:B------:R-:W-:-:S12]  /*15e0*/  UIMAD UR47, UR5, UR12, UR47 ;  /* 0x0000000c052f72a4 */ /* 0x000fd8000f8e022f */
.L_x_19:
[----:B------:R-:W-:Y:S02]  /*15f0*/  UISETP.EQ.U32.AND UP0, UPT, UR24, 0x1, UPT ;  /* 0x000000011800788c */ /* 0x000fe4000bf02070 */
[----:B------:R-:W-:-:S07]  /*1600*/  UISETP.NE.AND UP1, UPT, UR20, 0x2, UPT ;  /* 0x000000021400788c */ /* 0x000fce000bf25270 */
[----:B------:R-:W-:Y:S05]  /*1610*/  BRA.U !UP0, `(.L_x_20) ;  /* 0x00000001080c7547 */ /* 0x000fea000b800000 */
[----:B------:R-:W-:Y:S01]  /*1620*/  UCGABAR_WAIT ;  /* 0x0000000000007dc7 */ /* 0x000fe20008000000 */
[----:B------:R-:W-:Y:S01]  /*1630*/  CCTL.IVALL ;  /* 0x00000000ff00798f */ /* 0x000fe20002000000 */
[----:B------:R-:W-:Y:S05]  /*1640*/  BRA `(.L_x_21) ;  /* 0x0000000000047947 */ /* 0x000fea0003800000 */
.L_x_20:
[----:B------:R-:W-:Y:S06]  /*1650*/  BAR.SYNC.DEFER_BLOCKING 0x0 ;  /* 0x0000000000007b1d */ /* 0x000fec0000010000 */
.L_x_21:
[----:B------:R-:W-:Y:S05]  /*1660*/  BRA.U UP1, `(.L_x_22) ;  /* 0x00000015010c7547 */ /* 0x000fea000b800000 */
[----:B------:R-:W1:Y:S01]  /*1670*/  LDCU UR7, c[0x0][0x38c] ;  /* 0x00007180ff0777ac */ /* 0x000e620008000800 */
[----:B------:R-:W-:Y:S01]  /*1680*/  PLOP3.LUT P1, PT, PT, PT, UP3, 0x80, 0x8 ;  /* 0x000000000008781c */ /* 0x000fe20003f2f038 */
[----:B------:R-:W-:Y:S01]  /*1690*/  IMAD.MOV.U32 R12, RZ, RZ, 0x1 ;  /* 0x00000001ff0c7424 */ /* 0x000fe200078e00ff */
[----:B------:R-:W-:Y:S01]  /*16a0*/  ISETP.EQ.OR P2, PT, R0, RZ, P3 ;  /* 0x000000ff0000720c */ /* 0x000fe20001f42670 */
[----:B------:R-:W-:Y:S01]  /*16b0*/  UISETP.NE.AND UP0, UPT, UR20, URZ, UPT ;  /* 0x000000ff1400728c */ /* 0x000fe2000bf05270 */
[----:B------:R-:W-:Y:S01]  /*16c0*/  PLOP3.LUT P1, PT, P1, PT, PT, 0x8, 0x80 ;  /* 0x000000000080781c */ /* 0x000fe20000f2e170 */
[----:B------:R-:W-:Y:S01]  /*16d0*/  USEL UR26, URZ, 0x1, UP6 ;  /* 0x00000001ff1a7887 */ /* 0x000fe2000b000000 */
[----:B------:R-:W-:Y:S01]  /*16e0*/  CS2R R10, SRZ ;  /* 0x00000000000a7805 */ /* 0x000fe2000001ff00 */
[----:B------:R-:W-:Y:S01]  /*16f0*/  UMOV UR15, 0x400 ;  /* 0x00000400000f7882 */ /* 0x000fe20000000000 */
[----:B------:R-:W-:Y:S01]  /*1700*/  IMAD.MOV.U32 R9, RZ, RZ, RZ ;  /* 0x000000ffff097224 */ /* 0x000fe200078e00ff */
[----:B------:R-:W-:Y:S01]  /*1710*/  USEL UR26, UR26, 0x2, UP0 ;  /* 0x000000021a1a7887 */ /* 0x000fe20008000000 */
[----:B------:R-:W-:Y:S01]  /*1720*/  IMAD.MOV.U32 R8, RZ, RZ, 0x1 ;  /* 0x00000001ff087424 */ /* 0x000fe200078e00ff */
[----:B------:R-:W-:Y:S01]  /*1730*/  ULEA UR15, UR44, UR15, 0x18 ;  /* 0x0000000f2c0f7291 */ /* 0x000fe2000f8ec0ff */
[----:B------:R-:W2:Y:S01]  /*1740*/  LDCU UR40, c[0x0][0x370] ;  /* 0x00006e00ff2877ac */ /* 0x000ea20008000800 */
[----:B-1----:R-:W-:Y:S01]  /*1750*/  UIADD3 UR6, UPT, UPT, UR7, 0x3f, URZ ;  /* 0x0000003f07067890 */ /* 0x002fe2000fffe0ff */
[----:B------:R-:W1:Y:S03]  /*1760*/  LDCU.64 UR28, c[0x0][0x348] ;  /* 0x00006900ff1c77ac */ /* 0x000e660008000a00 */
[----:B------:R-:W-:-:S02]  /*1770*/  USHF.R.S32.HI UR5, URZ, 0x1f, UR6 ;  /* 0x0000001fff057899 */ /* 0x000fc40008011406 */
[----:B------:R-:W-:Y:S02]  /*1780*/  USHF.R.U32.HI UR46, URZ, 0x6, UR4 ;  /* 0x00000006ff2e7899 */ /* 0x000fe40008011604 */
[----:B------:R-:W-:Y:S02]  /*1790*/  ULEA.HI UR5, UR5, UR6, URZ, 0x6 ;  /* 0x0000000605057291 */ /* 0x000fe4000f8f30ff */
[----:B------:R-:W-:Y:S02]  /*17a0*/  UIADD3 UR6, UPT, UPT, UR7, -0x1, URZ ;  /* 0xffffffff07067890 */ /* 0x000fe4000fffe0ff */
[----:B------:R-:W-:Y:S02]  /*17b0*/  USHF.R.S32.HI UR43, URZ, 0x6, UR5 ;  /* 0x00000006ff2b7899 */ /* 0x000fe40008011405 */
[----:B------:R-:W-:Y:S02]  /*17c0*/  UISETP.GE.U32.AND UP1, UPT, UR6, -0x7f, UPT ;  /* 0xffffff810600788c */ /* 0x000fe4000bf26070 */
[----:B------:R-:W-:-:S02]  /*17d0*/  UISETP.LT.U32.AND UP0, UPT, UR43, 0x6, UPT ;  /* 0x000000062b00788c */ /* 0x000fc4000bf01070 */
[----:B------:R-:W-:Y:S02]  /*17e0*/  UIADD3 UR5, UPT, UPT, UR15, 0x2c00, URZ ;  /* 0x00002c000f057890 */ /* 0x000fe4000fffe0ff */
[----:B------:R-:W-:Y:S02]  /*17f0*/  USEL UR41, UR43, 0x6, UP0 ;  /* 0x000000062b297887 */ /* 0x000fe40008000000 */
[----:B------:R-:W-:Y:S02]  /*1800*/  @UP5 UIADD3 UR5, UPT, UPT, UR15, URZ, URZ ;  /* 0x000000ff0f055290 */ /* 0x000fe4000fffe0ff */
[----:B------:R-:W-:Y:S02]  /*1810*/  UIADD3 UR21, UPT, UPT, UR41, -0x1, URZ ;  /* 0xffffffff29157890 */ /* 0x000fe4000fffe0ff */
[----:B------:R-:W-:Y:S02]  /*1820*/  @UP1 UIADD3 UR21, UPT, UPT, UR41, URZ, URZ ;  /* 0x000000ff29151290 */ /* 0x000fe4000fffe0ff */
[----:B------:R-:W-:Y:S01]  /*1830*/  UIADD3 UR48, UPT, UPT, UR7, 0x7e, URZ ;  /* 0x0000007e07307890 */ /* 0x000fe2000fffe0ff */
[----:B------:R-:W3:Y:S01]  /*1840*/  LDCU UR39, c[0x0][0x374] ;  /* 0x00006e80ff2777ac */ /* 0x000ee20008000800 */
[----:B------:R-:W-:-:S02]  /*1850*/  UIADD3 UR5, UPT, UPT, UR5, 0x17300, URZ ;  /* 0x0001730005057890 */ /* 0x000fc4000fffe0ff */
[----:B------:R-:W-:Y:S02]  /*1860*/  UIADD3 UR45, UPT, UPT, UR43, -UR41, URZ ;  /* 0x800000292b2d7290 */ /* 0x000fe4000fffe0ff */
[----:B------:R-:W-:Y:S01]  /*1870*/  UIADD3 UR21, UPT, UPT, UR21, 0x1, URZ ;  /* 0x0000000115157890 */ /* 0x000fe2000fffe0ff */
[----:B-12---:R-:W-:-:S11]  /*1880*/  UMOV UR13, URZ ;  /* 0x000000ff000d7c82 */ /* 0x006fd60008000000 */
.L_x_42:
[----:B------:R-:W-:-:S09]  /*1890*/  UISETP.NE.AND UP0, UPT, UR44, URZ, UPT ;  /* 0x000000ff2c00728c */ /* 0x000fd2000bf05270 */
[----:B-1----:R-:W-:Y:S05]  /*18a0*/  BRA.U UP0, `(.L_x_23) ;  /* 0x0000000100287547 */ /* 0x002fea000b800000 */
[----:B------:R-:W-:Y:S02]  /*18b0*/  LEA R0, R9, UR15, 0x3 ;  /* 0x0000000f09007c11 */ /* 0x000fe4000f8e18ff */
[----:B------:R-:W-:-:S04]  /*18c0*/  SHF.L.U32 R3, R8, 0x1f, RZ ;  /* 0x0000001f08037819 */ /* 0x000fc800000006ff */
[----:B------:R-:W1:Y:S02]  /*18d0*/  SYNCS.PHASECHK.TRANS64.TRYWAIT P0, [R0+URZ+0x100], R3 ;  /* 0x00010003000075a7 */ /* 0x000e6400080011ff */
[----:B-1----:R-:W-:Y:S05]  /*18e0*/  @!P0 BRA `(.L_x_24) ;  /* 0x0000007800048947 */ /* 0x002fea0003800000 */
.L_x_121:
[----:B------:R2:W-:Y:S01]  /*18f0*/  SYNCS.ARRIVE.TRANS64.A1T0 RZ, [R0+URZ+0xf0], RZ ;  /* 0x0000f0ff00ff79a7 */ /* 0x0005e200081000ff */
[----:B------:R-:W-:-:S05]  /*1900*/  VIADD R9, R9, 0x1 ;  /* 0x0000000109097836 */ /* 0x000fca0000000000 */
[----:B------:R-:W-:-:S04]  /*1910*/  ISETP.NE.AND P0, PT, R9, 0x2, PT ;  /* 0x000000020900780c */ /* 0x000fc80003f05270 */
[----:B-1----:R-:W-:Y:S02]  /*1920*/  SEL R3, RZ, 0x1, P0 ;  /* 0x00000001ff037807 */ /* 0x002fe40000000000 */
[----:B------:R-:W-:Y:S02]  /*1930*/  SEL R9, R9, RZ, P0 ;  /* 0x000000ff09097207 */ /* 0x000fe40000000000 */
[----:B------:R-:W-:-:S07]  /*1940*/  LOP3.LUT R8, R8, R3, RZ, 0x3c, !PT ;  /* 0x0000000308087212 */ /* 0x000fce00078e3cff */
.L_x_23:
[----:B------:R-:W-:Y:S01]  /*1950*/  ULEA UR6, UR13, UR15, 0x3 ;  /* 0x0000000f0d067291 */ /* 0x000fe2000f8e18ff */
[----:B--2---:R-:W-:Y:S01]  /*1960*/  SHF.L.U32 R0, R12, 0x1f, RZ ;  /* 0x0000001f0c007819 */ /* 0x004fe200000006ff */
[----:B------:R-:W-:Y:S02]  /*1970*/  UISETP.GE.U32.AND UP0, UPT, UR48, 0x7f, UPT ;  /* 0x0000007f3000788c */ /* 0x000fe4000bf06070 */
[----:B------:R-:W-:Y:S02]  /*1980*/  USHF.L.U32 UR35, UR47, 0x6, URZ ;  /* 0x000000062f237899 */ /* 0x000fe400080006ff */
[----:B------:R-:W-:Y:S01]  /*1990*/  UIMAD UR19, UR56, 0xb0, UR46 ;  /* 0x000000b0381378a4 */ /* 0x000fe2000f8e022e */
[----:B------:R-:W-:Y:S02]  /*19a0*/  UMOV UR14, URZ ;  /* 0x000000ff000e7c82 */ /* 0x000fe40008000000 */
[----:B------:R1:W2:Y:S02]  /*19b0*/  SYNCS.PHASECHK.TRANS64.TRYWAIT P0, [UR6+0x30], R0 ;  /* 0x00003000ff0075a7 */ /* 0x0002a40008001106 */
[----:B------:R-:W-:Y:S07]  /*19c0*/  BRA.U !UP0, `(.L_x_25) ;  /* 0x0000000108c07547 */ /* 0x000fee000b800000 */
[----:B------:R-:W-:Y:S01]  /*19d0*/  UMOV UR8, URZ ;  /* 0x000000ff00087c82 */ /* 0x000fe20008000000 */
[----:B------:R-:W-:-:S05]  /*19e0*/  UMOV UR7, UR13 ;  /* 0x0000000d00077c82 */ /* 0x000fca0008000000 */
.L_x_31:
[----:B--2---:R-:W-:Y:S01]  /*19f0*/  @!P3 MOV R2, 0x7800 ;  /* 0x000078000002b802 */ /* 0x004fe20000000f00 */
[----:B----4-:R-:W-:Y:S01]  /*1a00*/  ULEA UR33, UR7, UR15, 0x3 ;  /* 0x0000000f07217291 */ /* 0x010fe2000f8e18ff */
[----:B-12---:R-:W-:Y:S11]  /*1a10*/  @P0 BRA `(.L_x_26) ;  /* 0x00000000000c0947 */ /* 0x006ff60003800000 */
[----:B------:R-:W-:Y:S04]  /*1a20*/  SHF.L.U32 R3, R12, 0x1f, RZ ;  /* 0x0000001f0c037819 */ /* 0x000fe800000006ff */
[----:B------:R-:W2:Y:S02]  /*1a30*/  SYNCS.PHASECHK.TRANS64.TRYWAIT P0, [UR33+0x30], R3 ;  /* 0x00003003ff0075a7 */ /* 0x000ea40008001121 */
[----:B--2---:R-:W-:Y:S05]  /*1a40*/  @!P0 BRA `(.L_x_27) ;  /* 0x0000007400c08947 */ /* 0x004fea0003800000 */
.L_x_26:
[----:B------:R2:W-:Y:S01]  /*1a50*/  @!P3 SYNCS.ARRIVE.TRANS64 RZ, [UR33], R2 ;  /* 0x00000002ffffb9a7 */ /* 0x0005e20008000021 */
[----:B------:R-:W-:Y:S04]  /*1a60*/  ULOP3.LUT UR6, UR26, 0x2, URZ, 0xfc, !UPT ;  /* 0x000000021a067892 */ /* 0x000fe8000f8efcff */
[----:B------:R-:W-:Y:S09]  /*1a70*/  UISETP.NE.AND UP0, UPT, UR6, 0x2, UPT ;  /* 0x000000020600788c */ /* 0x000ff2000bf05270 */
[----:B------:R-:W-:Y:S05]  /*1a80*/  BRA.U UP0, `(.L_x_28) ;  /* 0x0000000100047547 */ /* 0x000fea000b800000 */
[----:B---3--:R-:W-:Y:S05]  /*1a90*/  BPT.TRAP 0x1 ;  /* 0x000000040000795c */ /* 0x008fea0000300000 */
.L_x_28:
[----:B------:R-:W-:Y:S04]  /*1aa0*/  BSSY.RECONVERGENT B0, `(.L_x_29) ;  /* 0x0000003000007945 */ /* 0x000fe80003800200 */
[----:B------:R-:W-:Y:S05]  /*1ab0*/  @P2 BRA `(.L_x_30) ;  /* 0x0000000000042947 */ /* 0x000fea0003800000 */
[----:B---3--:R-:W-:Y:S05]  /*1ac0*/  BPT.TRAP 0x1 ;  /* 0x000000040000795c */ /* 0x008fea0000300000 */
.L_x_30:
[----:B---3--:R-:W-:Y:S05]  /*1ad0*/  BSYNC.RECONVERGENT B0 ;  /* 0x0000000000007941 */ /* 0x008fea0003800200 */
.L_x_29:
[----:B------:R-:W-:Y:S02]  /*1ae0*/  UIADD3 UR6, UPT, UPT, UR7, 0x1, URZ ;  /* 0x0000000107067890 */ /* 0x000fe4000fffe0ff */
[----:B------:R-:W-:Y:S02]  /*1af0*/  UIADD3 UR22, UP1, UPT, UR28, 0x80, URZ ;  /* 0x000000801c167890 */ /* 0x000fe4000ff3e0ff */
[----:B------:R-:W-:Y:S02]  /*1b00*/  UISETP.NE.AND UP0, UPT, UR6, 0x6, UPT ;  /* 0x000000060600788c */ /* 0x000fe4000bf05270 */
[----:B------:R-:W-:Y:S02]  /*1b10*/  ULEA UR32, UR7, UR15, 0xd ;  /* 0x0000000f07207291 */ /* 0x000fe4000f8e68ff */
[----:B------:R-:W-:Y:S02]  /*1b20*/  USEL UR9, URZ, 0x1, UP0 ;  /* 0x00000001ff097887 */ /* 0x000fe40008000000 */
[----:B------:R-:W-:Y:S02]  /*1b30*/  USEL UR13, UR6, URZ, UP0 ;  /* 0x000000ff060d7287 */ /* 0x000fe40008000000 */
[----:B------:R-:W-:Y:S02]  /*1b40*/  USHF.L.U32 UR34, UR8, 0x6, URZ ;  /* 0x0000000608227899 */ /* 0x000fe400080006ff */
[----:B------:R-:W-:Y:S01]  /*1b50*/  ULEA UR6, UR13, UR15, 0x3 ;  /* 0x0000000f0d067291 */ /* 0x000fe2000f8e18ff */
[----:B------:R-:W-:Y:S01]  /*1b60*/  LOP3.LUT R12, R12, UR9, RZ, 0x3c, !PT ;  /* 0x000000090c0c7c12 */ /* 0x000fe2000f8e3cff */
[----:B------:R-:W-:Y:S02]  /*1b70*/  UIADD3.X UR23, UPT, UPT, URZ, UR29, URZ, UP1, !UPT ;  /* 0x0000001dff177290 */ /* 0x000fe40008ffe4ff */
[----:B------:R-:W-:Y:S01]  /*1b80*/  UIADD3 UR32, UPT, UPT, UR32, 0xb300, URZ ;  /* 0x0000b30020207890 */ /* 0x000fe2000fffe0ff */
[----:B-1----:R-:W-:Y:S01]  /*1b90*/  SHF.L.U32 R0, R12, 0x1f, RZ ;  /* 0x0000001f0c007819 */ /* 0x002fe200000006ff */
[----:B------:R-:W-:Y:S02]  /*1ba0*/  UIADD3 UR10, UP0, UPT, UR28, 0x180, URZ ;  /* 0x000001801c0a7890 */ /* 0x000fe4000ff1e0ff */
[----:B------:R-:W-:Y:S01]  /*1bb0*/  UIADD3 UR8, UPT, UPT, UR8, 0x1, URZ ;  /* 0x0000000108087890 */ /* 0x000fe2000fffe0ff */
[----:B------:R4:W1:Y:S01]  /*1bc0*/  SYNCS.PHASECHK.TRANS64.TRYWAIT P0, [UR6+0x30], R0 ;  /* 0x00003000ff0075a7 */ /* 0x0008620008001106 */
[----:B------:R-:W-:Y:S02]  /*1bd0*/  UIMAD UR6, UR7, 0x2c00, UR4 ;  /* 0x00002c00070678a4 */ /* 0x000fe4000f8e0204 */
[----:B------:R-:W-:Y:S02]  /*1be0*/  UIADD3.X UR11, UPT, UPT, URZ, UR29, URZ, UP0, !UPT ;  /* 0x0000001dff0b7290 */ /* 0x000fe400087fe4ff */
[----:B------:R-:W-:Y:S01]  /*1bf0*/  ULEA UR6, UR6, UR15, 0x1 ;  /* 0x0000000f06067291 */ /* 0x000fe2000f8e08ff */
[----:B------:R-:W-:Y:S01]  /*1c00*/  UMOV UR24, 0x0 ;  /* 0x0000000000187882 */ /* 0x000fe20000000000 */
[----:B------:R-:W-:Y:S02]  /*1c10*/  UMOV UR25, 0x10000000 ;  /* 0x1000000000197882 */ /* 0x000fe40000000000 */
[----:B------:R-:W-:Y:S01]  /*1c20*/  UIADD3 UR16, UPT, UPT, UR6, 0x17300, URZ ;  /* 0x0001730006107890 */ /* 0x000fe2000fffe0ff */
[----:B------:R4:W-:Y:S01]  /*1c30*/  UTMALDG.3D [UR32], [UR22], desc[UR24] ;  /* 0x00001820160075b4 */ /* 0x0009e20008011000 */
[----:B------:R-:W-:Y:S01]  /*1c40*/  UISETP.NE.AND UP0, UPT, UR8, UR21, UPT ;  /* 0x000000150800728c */ /* 0x000fe2000bf05270 */
[----:B------:R-:W-:Y:S01]  /*1c50*/  UMOV UR6, 0x30000 ;  /* 0x0003000000067882 */ /* 0x000fe20000000000 */
[----:B------:R-:W-:Y:S01]  /*1c60*/  UMOV UR20, UR36 ;  /* 0x0000002400147c82 */ /* 0x000fe20008000000 */
[----:B------:R-:W-:Y:S01]  /*1c70*/  UMOV UR17, UR33 ;  /* 0x0000002100117c82 */ /* 0x000fe20008000000 */
[----:B------:R-:W-:Y:S01]  /*1c80*/  UMOV UR18, UR34 ;  /* 0x0000002200127c82 */ /* 0x000fe20008000000 */
[----:B------:R-:W-:Y:S02]  /*1c90*/  UMOV UR14, UR21 ;  /* 0x00000015000e7c82 */ /* 0x000fe40008000000 */
[----:B------:R4:W-:Y:S01]  /*1ca0*/  UTMALDG.3D.MULTICAST [UR16], [UR10], UR6, desc[UR24] ;  /* 0x000018100a0073b4 */ /* 0x0009e20008011806 */
[----:B------:R-:W-:Y:S01]  /*1cb0*/  UMOV UR7, UR13 ;  /* 0x0000000d00077c82 */ /* 0x000fe20008000000 */
[----:B------:R-:W-:Y:S05]  /*1cc0*/  BRA.U UP0, `(.L_x_31) ;  /* 0xfffffffd00487547 */ /* 0x000fea000b83ffff */
.L_x_25:
[----:B----4-:R-:W-:Y:S01]  /*1cd0*/  ULEA UR6, UR13, UR15, 0x3 ;  /* 0x0000000f0d067291 */ /* 0x010fe2000f8e18ff */
[----:B-1----:R-:W-:Y:S01]  /*1ce0*/  SHF.L.U32 R0, R12, 0x1f, RZ ;  /* 0x0000001f0c007819 */ /* 0x002fe200000006ff */
[----:B------:R-:W-:Y:S01]  /*1cf0*/  @!P1 SYNCS.ARRIVE.TRANS64.A1T0 RZ, [UR15+0x88], RZ ;  /* 0x000088ffffff99a7 */ /* 0x000fe2000810000f */
[----:B------:R-:W-:-:S06]  /*1d00*/  UISETP.GT.AND UP0, UPT, UR43, UR41, UPT ;  /* 0x000000292b00728c */ /* 0x000fcc000bf04270 */
[----:B--2---:R1:W2:Y:S03]  /*1d10*/  SYNCS.PHASECHK.TRANS64.TRYWAIT P0, [UR6+0x30], R0 ;  /* 0x00003000ff0075a7 */ /* 0x0042a60008001106 */
[----:B------:R-:W-:Y:S05]  /*1d20*/  BRA.U !UP0, `(.L_x_32) ;  /* 0x0000000108bc7547 */ /* 0x000fea000b800000 */
[----:B------:R-:W-:Y:S01]  /*1d30*/  UIADD3 UR27, UPT, UPT, UR45, UR14, URZ ;  /* 0x0000000e2d1b7290 */ /* 0x000fe2000fffe0ff */
[----:B------:R-:W-:-:S11]  /*1d40*/  UMOV UR6, UR13 ;  /* 0x0000000d00067c82 */ /* 0x000fd60008000000 */
.L_x_38:
[----:B--2---:R-:W-:Y:S01]  /*1d50*/  @!P3 MOV R2, 0x7800 ;  /* 0x000078000002b802 */ /* 0x004fe20000000f00 */
[----:B----4-:R-:W-:Y:S01]  /*1d60*/  ULEA UR9, UR6, UR15, 0x3 ;  /* 0x0000000f06097291 */ /* 0x010fe2000f8e18ff */
[----:B-12---:R-:W-:Y:S11]  /*1d70*/  @P0 BRA `(.L_x_33) ;  /* 0x00000000000c0947 */ /* 0x006ff60003800000 */
[----:B------:R-:W-:Y:S04]  /*1d80*/  SHF.L.U32 R3, R12, 0x1f, RZ ;  /* 0x0000001f0c037819 */ /* 0x000fe800000006ff */
[----:B------:R-:W2:Y:S02]  /*1d90*/  SYNCS.PHASECHK.TRANS64.TRYWAIT P0, [UR9+0x30], R3 ;  /* 0x00003003ff0075a7 */ /* 0x000ea40008001109 */
[----:B--2---:R-:W-:Y:S05]  /*1da0*/  @!P0 BRA `(.L_x_34) ;  /* 0x0000007400008947 */ /* 0x004fea0003800000 */
.L_x_33:
[----:B------:R2:W-:Y:S01]  /*1db0*/  @!P3 SYNCS.ARRIVE.TRANS64 RZ, [UR9], R2 ;  /* 0x00000002ffffb9a7 */ /* 0x0005e20008000009 */
[----:B------:R-:W-:Y:S04]  /*1dc0*/  ULOP3.LUT UR7, UR26, 0x2, URZ, 0xfc, !UPT ;  /* 0x000000021a077892 */ /* 0x000fe8000f8efcff */
[----:B------:R-:W-:Y:S09]  /*1dd0*/  UISETP.NE.AND UP0, UPT, UR7, 0x2, UPT ;  /* 0x000000020700788c */ /* 0x000ff2000bf05270 */
[----:B------:R-:W-:Y:S05]  /*1de0*/  BRA.U UP0, `(.L_x_35) ;  /* 0x0000000100047547 */ /* 0x000fea000b800000 */
[----:B---3--:R-:W-:Y:S05]  /*1df0*/  BPT.TRAP 0x1 ;  /* 0x000000040000795c */ /* 0x008fea0000300000 */
.L_x_35:
[----:B------:R-:W-:Y:S04]  /*1e00*/  BSSY.RECONVERGENT B0, `(.L_x_36) ;  /* 0x0000003000007945 */ /* 0x000fe80003800200 */
[----:B------:R-:W-:Y:S05]  /*1e10*/  @P2 BRA `(.L_x_37) ;  /* 0x0000000000042947 */ /* 0x000fea0003800000 */
[----:B---3--:R-:W-:Y:S05]  /*1e20*/  BPT.TRAP 0x1 ;  /* 0x000000040000795c */ /* 0x008fea0000300000 */
.L_x_37:
[----:B---3--:R-:W-:Y:S05]  /*1e30*/  BSYNC.RECONVERGENT B0 ;  /* 0x0000000000007941 */ /* 0x008fea0003800200 */
.L_x_36:
[----:B------:R-:W-:Y:S02]  /*1e40*/  UIADD3 UR7, UPT, UPT, UR6, 0x1, URZ ;  /* 0x0000000106077890 */ /* 0x000fe4000fffe0ff */
[----:B------:R-:W-:Y:S02]  /*1e50*/  UIADD3 UR22, UP1, UPT, UR28, 0x80, URZ ;  /* 0x000000801c167890 */ /* 0x000fe4000ff3e0ff */
[----:B------:R-:W-:Y:S02]  /*1e60*/  UISETP.NE.AND UP0, UPT, UR7, 0x6, UPT ;  /* 0x000000060700788c */ /* 0x000fe4000bf05270 */
[----:B------:R-:W-:Y:S02]  /*1e70*/  USHF.L.U32 UR10, UR14, 0x6, URZ ;  /* 0x000000060e0a7899 */ /* 0x000fe400080006ff */
[----:B------:R-:W-:Y:S02]  /*1e80*/  USEL UR8, URZ, 0x1, UP0 ;  /* 0x00000001ff087887 */ /* 0x000fe40008000000 */
[----:B------:R-:W-:Y:S02]  /*1e90*/  USEL UR13, UR7, URZ, UP0 ;  /* 0x000000ff070d7287 */ /* 0x000fe40008000000 */
[----:B------:R-:W-:Y:S02]  /*1ea0*/  UIADD3.X UR23, UPT, UPT, URZ, UR29, URZ, UP1, !UPT ;  /* 0x0000001dff177290 */ /* 0x000fe40008ffe4ff */
[----:B------:R-:W-:Y:S01]  /*1eb0*/  ULEA UR7, UR13, UR15, 0x3 ;  /* 0x0000000f0d077291 */ /* 0x000fe2000f8e18ff */
[----:B------:R-:W-:Y:S01]  /*1ec0*/  LOP3.LUT R12, R12, UR8, RZ, 0x3c, !PT ;  /* 0x000000080c0c7c12 */ /* 0x000fe2000f8e3cff */
[----:B------:R-:W-:Y:S02]  /*1ed0*/  ULEA UR8, UR6, UR15, 0xd ;  /* 0x0000000f06087291 */ /* 0x000fe4000f8e68ff */
[----:B------:R-:W-:Y:S01]  /*1ee0*/  UIADD3 UR24, UP0, UPT, UR28, 0x180, URZ ;  /* 0x000001801c187890 */ /* 0x000fe2000ff1e0ff */
[----:B-1----:R-:W-:Y:S01]  /*1ef0*/  SHF.L.U32 R0, R12, 0x1f, RZ ;  /* 0x0000001f0c007819 */ /* 0x002fe200000006ff */
[----:B------:R-:W-:Y:S02]  /*1f00*/  UIADD3 UR8, UPT, UPT, UR8, 0xb300, URZ ;  /* 0x0000b30008087890 */ /* 0x000fe4000fffe0ff */
[----:B------:R-:W-:Y:S01]  /*1f10*/  UIMAD UR16, UR6, 0x5800, UR5 ;  /* 0x00005800061078a4 */ /* 0x000fe2000f8e0205 */
[----:B------:R4:W1:Y:S01]  /*1f20*/  SYNCS.PHASECHK.TRANS64.TRYWAIT P0, [UR7+0x30], R0 ;  /* 0x00003000ff0075a7 */ /* 0x0008620008001107 */
[----:B------:R-:W-:Y:S01]  /*1f30*/  UMOV UR30, 0x0 ;  /* 0x00000000001e7882 */ /* 0x000fe20000000000 */
[----:B------:R-:W-:Y:S01]  /*1f40*/  UMOV UR31, 0x10000000 ;  /* 0x10000000001f7882 */ /* 0x000fe20000000000 */
[----:B------:R-:W-:Y:S01]  /*1f50*/  UMOV UR11, UR35 ;  /* 0x00000023000b7c82 */ /* 0x000fe20008000000 */
[----:B------:R-:W-:Y:S01]  /*1f60*/  UMOV UR12, UR36 ;  /* 0x00000024000c7c82 */ /* 0x000fe20008000000 */
[----:B------:R-:W-:Y:S01]  /*1f70*/  UIADD3.X UR25, UPT, UPT, URZ, UR29, URZ, UP0, !UPT ;  /* 0x0000001dff197290 */ /* 0x000fe200087fe4ff */
[----:B------:R4:W-:Y:S01]  /*1f80*/  UTMALDG.3D [UR8], [UR22], desc[UR30] ;  /* 0x00001e08160075b4 */ /* 0x0009e20008011000 */
[----:B------:R-:W-:Y:S01]  /*1f90*/  UIADD3 UR14, UPT, UPT, UR14, 0x1, URZ ;  /* 0x000000010e0e7890 */ /* 0x000fe2000fffe0ff */
[----:B------:R-:W-:Y:S01]  /*1fa0*/  UMOV UR7, 0x30000 ;  /* 0x0003000000077882 */ /* 0x000fe20000000000 */
[----:B------:R-:W-:Y:S01]  /*1fb0*/  UMOV UR20, UR36 ;  /* 0x0000002400147c82 */ /* 0x000fe20008000000 */
[----:B------:R-:W-:Y:S01]  /*1fc0*/  UMOV UR17, UR9 ;  /* 0x0000000900117c82 */ /* 0x000fe20008000000 */
[----:B------:R-:W-:Y:S01]  /*1fd0*/  UMOV UR18, UR10 ;  /* 0x0000000a00127c82 */ /* 0x000fe20008000000 */
[----:B------:R-:W-:Y:S02]  /*1fe0*/  UISETP.NE.AND UP0, UPT, UR14, UR27, UPT ;  /* 0x0000001b0e00728c */ /* 0x000fe4000bf05270 */
[----:B------:R4:W-:Y:S01]  /*1ff0*/  UTMALDG.3D.MULTICAST [UR16], [UR24], UR7, desc[UR30] ;  /* 0x00001e10180073b4 */ /* 0x0009e20008011807 */
[----:B------:R-:W-:Y:S06]  /*2000*/  UMOV UR6, UR13 ;  /* 0x0000000d00067c82 */ /* 0x000fec0008000000 */
[----:B------:R-:W-:Y:S05]  /*2010*/  BRA.U UP0, `(.L_x_38) ;  /* 0xfffffffd004c7547 */ /* 0x000fea000b83ffff */
.L_x_32:
[C---:B------:R-:W-:Y:S01]  /*2020*/  LEA R3, R11.reuse, UR15, 0x3 ;  /* 0x0000000f0b037c11 */ /* 0x040fe2000f8e18ff */
[----:B------:R-:W-:Y:S01]  /*2030*/  NOP ;  /* 0x0000000000007918 */ /* 0x000fe20000000000 */
[----:B-1--4-:R-:W-:Y:S02]  /*2040*/  SHF.L.U32 R0, R10, 0x1f, RZ ;  /* 0x0000001f0a007819 */ /* 0x012fe400000006ff */
[----:B------:R-:W-:Y:S02]  /*2050*/  LEA R5, R11, UR15, 0x4 ;  /* 0x0000000f0b057c11 */ /* 0x000fe4000f8e20ff */
[----:B--2---:R-:W1:Y:S02]  /*2060*/  SYNCS.PHASECHK.TRANS64.TRYWAIT P0, [R3+URZ+0x90], R0 ;  /* 0x00009000030075a7 */ /* 0x004e6400080011ff */
[----:B-1----:R-:W-:Y:S05]  /*2070*/  @!P0 BRA `(.L_x_39) ;  /* 0x0000007000648947 */ /* 0x002fea0003800000 */
.L_x_124:
[----:B------:R-:W2:Y:S01]  /*2080*/  LDS.128 R4, [R5+0x120] ;  /* 0x0001200005047984 */ /* 0x000ea20000000c00 */
[----:B------:R-:W-:Y:S01]  /*2090*/  UISETP.GE.AND UP0, UPT, UR42, 0x1, UPT ;  /* 0x000000012a00788c */ /* 0x000fe2000bf06270 */
[----:B------:R-:W-:Y:S01]  /*20a0*/  @!PT LDS RZ, [RZ] ;  /* 0x00000000fffff984 */ /* 0x000fe20000000800 */
[----:B------:R-:W-:Y:S01]  /*20b0*/  @!PT LDS RZ, [RZ] ;  /* 0x00000000fffff984 */ /* 0x000fe20000000800 */
[----:B------:R-:W-:Y:S01]  /*20c0*/  @!PT LDS RZ, [RZ] ;  /* 0x00000000fffff984 */ /* 0x000fe20000000800 */
[----:B------:R-:W-:Y:S01]  /*20d0*/  @!PT LDS RZ, [RZ] ;  /* 0x00000000fffff984 */ /* 0x000fe20000000800 */
[----:B------:R4:W-:Y:S06]  /*20e0*/  MEMBAR.ALL.CTA ;  /* 0x0000000000007992 */ /* 0x0009ec0000008000 */
[----:B----4-:R-:W4:Y:S01]  /*20f0*/  FENCE.VIEW.ASYNC.S ;  /* 0x00000000000073c6 */ /* 0x010f220000000000 */
[----:B--2---:R-:W-:-:S13]  /*2100*/  LOP3.LUT P0, RZ, R6, 0x1, RZ, 0xc0, !PT ;  /* 0x0000000106ff7812 */ /* 0x004fda000780c0ff */
[----:B----4-:R-:W-:Y:S01]  /*2110*/  VOTEU.ANY UP1, P0 ;  /* 0x0000000000ff7886 */ /* 0x010fe20000020100 */
[----:B------:R-:W-:-:S13]  /*2120*/  PLOP3.LUT P0, PT, PT, PT, UP1, 0x80, 0x8 ;  /* 0x000000000008781c */ /* 0x000fda0003f0f018 */
[----:B-1----:R-:W-:Y:S02]  /*2130*/  @P0 LOP3.LUT R0, R5, 0xffff, RZ, 0xc0, !PT ;  /* 0x0000ffff05000812 */ /* 0x002fe400078ec0ff */
[----:B------:R-:W-:Y:S02]  /*2140*/  @P0 MOV R2, R4 ;  /* 0x0000000400020202 */ /* 0x000fe40000000f00 */
[----:B------:R-:W-:Y:S01]  /*2150*/  @P0 R2UR UR7, R0 ;  /* 0x00000000000702ca */ /* 0x000fe200000e0000 */
[----:B------:R-:W-:Y:S01]  /*2160*/  VIADD R0, R3, 0xa0 ;  /* 0x000000a003007836 */ /* 0x000fe20000000000 */
[----:B------:R-:W-:Y:S02]  /*2170*/  @P0 SHF.R.U32.HI R4, RZ, 0x10, R5 ;  /* 0x00000010ff040819 */ /* 0x000fe40000011605 */
[----:B------:R-:W-:Y:S02]  /*2180*/  @P0 R2UR UR8, R2 ;  /* 0x00000000020802ca */ /* 0x000fe400000e0000 */
[----:B------:R-:W-:-:S02]  /*2190*/  PRMT R0, RZ, 0x654, R0 ;  /* 0x00000654ff007816 */ /* 0x000fc40000000000 */
[----:B------:R-:W-:Y:S02]  /*21a0*/  @P0 R2UR UR6, R4 ;  /* 0x00000000040602ca */ /* 0x000fe400000e0000 */
[----:B------:R1:W-:Y:S03]  /*21b0*/  SYNCS.ARRIVE.TRANS64.RED.A1T0 RZ, [R0+URZ], RZ ;  /* 0x000000ff00ff79a7 */ /* 0x0003e600081004ff */
[----:B------:R-:W-:-:S04]  /*21c0*/  @UP1 UMOV UR37, UR7 ;  /* 0x0000000700251c82 */ /* 0x000fc80008000000 */
[----:B------:R-:W-:-:S04]  /*21d0*/  @UP1 UMOV UR38, UR8 ;  /* 0x0000000800261c82 */ /* 0x000fc80008000000 */
[----:B------:R-:W-:Y:S01]  /*21e0*/  @UP1 UMOV UR36, UR6 ;  /* 0x0000000600241c82 */ /* 0x000fe20008000000 */
[----:B------:R-:W-:Y:S05]  /*21f0*/  BRA.U !UP0, `(.L_x_40) ;  /* 0x0000000108d47547 */ /* 0x000fea000b800000 */
[----:B------:R-:W3:Y:S01]  /*2200*/  LDCU.128 UR16, c[0x0][0xb10] ;  /* 0x00016200ff1077ac */ /* 0x000ee20008000c00 */
[----:B------:R-:W2:Y:S01]  /*2210*/  LDCU UR12, c[0x0][0xb20] ;  /* 0x00016400ff0c77ac */ /* 0x000ea20008000800 */
[----:B------:R-:W4:Y:S01]  /*2220*/  LDCU UR20, c[0x0][0xb0c] ;  /* 0x00016180ff1477ac */ /* 0x000f220008000800 */
[----:B------:R-:W1:Y:S01]  /*2230*/  LDCU.64 UR10, c[0x0][0xb28] ;  /* 0x00016500ff0a77ac */ /* 0x000e620008000a00 */
[----:B------:R-:W-:Y:S02]  /*2240*/  UISETP.NE.AND UP3, UPT, UR42, 0x1, UPT ;  /* 0x000000012a00788c */ /* 0x000fe4000bf65270 */
[----:B---3--:R-:W-:Y:S02]  /*2250*/  UIMAD.WIDE.U32 UR8, UR39, UR19, URZ ;  /* 0x00000013270872a5 */ /* 0x008fe4000f8e00ff */
[----:B------:R-:W-:Y:S02]  /*2260*/  UIMAD.WIDE.U32 UR6, UR40, UR16, URZ ;  /* 0x00000010280672a5 */ /* 0x000fe4000f8e00ff */
[----:B------:R-:W-:-:S02]  /*2270*/  UISETP.NE.AND UP0, UPT, UR18, 0x1, UPT ;  /* 0x000000011200788c */ /* 0x000fc4000bf05270 */
[----:B------:R-:W-:Y:S01]  /*2280*/  UIMAD.WIDE.U32 UR30, UR37, UR19, URZ ;  /* 0x00000013251e72a5 */ /* 0x000fe2000f8e00ff */
[----:B------:R-:W-:Y:S02]  /*2290*/  UMOV UR8, UR9 ;  /* 0x0000000900087c82 */ /* 0x000fe40008000000 */
[----:B------:R-:W-:Y:S01]  /*22a0*/  UMOV UR6, UR7 ;  /* 0x0000000700067c82 */ /* 0x000fe20008000000 */
[----:B--2---:R-:W-:Y:S02]  /*22b0*/  USHF.R.U32.HI UR8, URZ, UR12, UR8 ;  /* 0x0000000cff087299 */ /* 0x004fe40008011608 */
[----:B----4-:R-:W-:Y:S02]  /*22c0*/  UISETP.NE.AND UP2, UPT, UR20, 0x1, UPT ;  /* 0x000000011400788c */ /* 0x010fe4000bf45270 */
[----:B------:R-:W-:Y:S02]  /*22d0*/  USHF.R.U32.HI UR6, URZ, UR17, UR6 ;  /* 0x00000011ff067299 */ /* 0x000fe40008011606 */
[----:B------:R-:W-:-:S02]  /*22e0*/  USEL UR7, UR39, UR8, !UP0 ;  /* 0x0000000827077287 */ /* 0x000fc4000c000000 */
[----:B------:R-:W-:Y:S02]  /*22f0*/  USEL UR8, UR40, UR6, !UP2 ;  /* 0x0000000628087287 */ /* 0x000fe4000d000000 */
[----:B-1----:R-:W-:Y:S01]  /*2300*/  UIMAD.WIDE.U32 UR22, UR7, UR10, URZ ;  /* 0x0000000a071672a5 */ /* 0x002fe2000f8e00ff */
[----:B------:R-:W-:Y:S01]  /*2310*/  UMOV UR6, UR31 ;  /* 0x0000001f00067c82 */ /* 0x000fe20008000000 */
[----:B------:R-:W-:Y:S02]  /*2320*/  UIMAD.WIDE.U32 UR24, UR38, UR16, URZ ;  /* 0x00000010261872a5 */ /* 0x000fe4000f8e00ff */
[----:B------:R-:W-:-:S03]  /*2330*/  UIMAD.WIDE.U32 UR30, UR8, UR10, URZ ;  /* 0x0000000a081e72a5 */ /* 0x000fc6000f8e00ff */
[----:B------:R-:W-:Y:S01]  /*2340*/  UMOV UR22, UR23 ;  /* 0x0000001700167c82 */ /* 0x000fe20008000000 */
[----:B------:R-:W-:Y:S02]  /*2350*/  USHF.R.U32.HI UR6, URZ, UR12, UR6 ;  /* 0x0000000cff067299 */ /* 0x000fe40008011606 */
[----:B------:R-:W-:Y:S01]  /*2360*/  @UP3 USHF.R.U32.HI UR7, URZ, UR11, UR22 ;  /* 0x0000000bff073299 */ /* 0x000fe20008011616 */
[----:B------:R-:W-:Y:S01]  /*2370*/  UMOV UR24, UR25 ;  /* 0x0000001900187c82 */ /* 0x000fe20008000000 */
[----:B------:R-:W-:Y:S01]  /*2380*/  UMOV UR30, UR31 ;  /* 0x0000001f001e7c82 */ /* 0x000fe20008000000 */
[----:B------:R-:W-:Y:S02]  /*2390*/  USHF.R.U32.HI UR17, URZ, UR17, UR24 ;  /* 0x00000011ff117299 */ /* 0x000fe40008011618 */
[----:B------:R-:W-:Y:S02]  /*23a0*/  USEL UR6, UR37, UR6, !UP0 ;  /* 0x0000000625067287 */ /* 0x000fe4000c000000 */
[----:B------:R-:W-:-:S02]  /*23b0*/  @UP3 USHF.R.U32.HI UR8, URZ, UR11, UR30 ;  /* 0x0000000bff083299 */ /* 0x000fc4000801161e */
[----:B------:R-:W-:Y:S02]  /*23c0*/  UIMAD UR9, UR42, UR7, URZ ;  /* 0x000000072a0972a4 */ /* 0x000fe4000f8e02ff */
[----:B------:R-:W-:Y:S02]  /*23d0*/  USEL UR7, UR38, UR17, !UP2 ;  /* 0x0000001126077287 */ /* 0x000fe4000d000000 */
[----:B------:R-:W-:Y:S02]  /*23e0*/  UIMAD UR12, UR42, UR8, URZ ;  /* 0x000000082a0c72a4 */ /* 0x000fe4000f8e02ff */
[----:B------:R-:W-:Y:S02]  /*23f0*/  UISETP.GE.AND UP0, UPT, UR6, UR9, UPT ;  /* 0x000000090600728c */ /* 0x000fe4000bf06270 */
[----:B------:R-:W-:Y:S02]  /*2400*/  UIMAD.WIDE.U32 UR22, UR6, UR10, URZ ;  /* 0x0000000a061672a5 */ /* 0x000fe4000f8e00ff */
[----:B------:R-:W-:-:S02]  /*2410*/  UISETP.GE.OR UP0, UPT, UR7, UR12, UP0 ;  /* 0x0000000c0700728c */ /* 0x000fc40008706670 */
[----:B------:R-:W-:Y:S02]  /*2420*/  UIMAD.WIDE.U32 UR16, UR7, UR10, URZ ;  /* 0x0000000a071072a5 */ /* 0x000fe4000f8e00ff */
[----:B------:R-:W-:Y:S01]  /*2430*/  UIADD3 UR12, UPT, UPT, -UR6, URZ, URZ ;  /* 0x000000ff060c7290 */ /* 0x000fe2000fffe1ff */
[----:B------:R-:W-:Y:S01]  /*2440*/  UMOV UR10, UR23 ;  /* 0x00000017000a7c82 */ /* 0x000fe20008000000 */
[----:B------:R-:W-:Y:S02]  /*2450*/  UIADD3 UR14, UPT, UPT, -UR7, URZ, URZ ;  /* 0x000000ff070e7290 */ /* 0x000fe4000fffe1ff */
[----:B------:R-:W-:-:S03]  /*2460*/  USHF.R.U32.HI UR10, URZ, UR11, UR10 ;  /* 0x0000000bff0a7299 */ /* 0x000fc6000801160a */
[----:B------:R-:W-:Y:S01]  /*2470*/  @!UP0 UMOV UR9, UR17 ;  /* 0x0000001100098c82 */ /* 0x000fe20008000000 */
[----:B------:R-:W-:Y:S02]  /*2480*/  UIMAD UR12, UR18, UR12, UR37 ;  /* 0x0000000c120c72a4 */ /* 0x000fe4000f8e0225 */
[----:B------:R-:W-:Y:S02]  /*2490*/  USEL UR10, UR6, UR10, !UP3 ;  /* 0x0000000a060a7287 */ /* 0x000fe4000d800000 */
[----:B------:R-:W-:Y:S02]  /*24a0*/  @!UP0 USHF.R.U32.HI UR9, URZ, UR11, UR9 ;  /* 0x0000000bff098299 */ /* 0x000fe40008011609 */
[----:B------:R-:W-:Y:S02]  /*24b0*/  UIADD3 UR11, UPT, UPT, -UR10, URZ, URZ ;  /* 0x000000ff0a0b7290 */ /* 0x000fe4000fffe1ff */
[----:B------:R-:W-:Y:S02]  /*24c0*/  @!UP0 USEL UR9, UR7, UR9, !UP3 ;  /* 0x0000000907098287 */ /* 0x000fe4000d800000 */
[----:B------:R-:W-:-:S02]  /*24d0*/  UIMAD UR11, UR42, UR11, UR6 ;  /* 0x0000000b2a0b72a4 */ /* 0x000fc4000f8e0206 */
[----:B------:R-:W-:Y:S02]  /*24e0*/  @!UP0 UIADD3 UR10, UPT, UPT, UR10, -UR9, URZ ;  /* 0x800000090a0a8290 */ /* 0x000fe4000fffe0ff */
[----:B------:R-:W-:Y:S02]  /*24f0*/  @!UP0 UIMAD UR9, UR11, UR8, UR9 ;  /* 0x000000080b0982a4 */ /* 0x000fe4000f8e0209 */
[----:B------:R-:W-:Y:S02]  /*2500*/  @!UP0 UIMAD UR6, UR42, UR10, UR7 ;  /* 0x0000000a2a0682a4 */ /* 0x000fe4000f8e0207 */
[----:B------:R-:W-:Y:S02]  /*2510*/  UIMAD UR8, UR20, UR14, UR38 ;  /* 0x0000000e140872a4 */ /* 0x000fe4000f8e0226 */
[----:B------:R-:W-:Y:S01]  /*2520*/  UIMAD UR37, UR6, UR18, UR12 ;  /* 0x00000012062572a4 */ /* 0x000fe2000f8e020c */
[----:B------:R-:W-:Y:S02]  /*2530*/  @!UP0 UMOV UR7, UR9 ;  /* 0x0000000900078c82 */ /* 0x000fe40008000000 */
[----:B------:R-:W-:-:S12]  /*2540*/  UIMAD UR38, UR7, UR20, UR8 ;  /* 0x00000014072672a4 */ /* 0x000fd8000f8e0208 */
.L_x_40:
[----:B------:R-:W2:Y:S02]  /*2550*/  LDCU UR6, c[0x0][0xb30] ;  /* 0x00016600ff0677ac */ /* 0x000ea40008000800 */
[----:B--2---:R-:W-:-:S09]  /*2560*/  UISETP.NE.AND UP0, UPT, UR6, 0x1, UPT ;  /* 0x000000010600788c */ /* 0x004fd2000bf05270 */
[----:B------:R-:W-:Y:S05]  /*2570*/  BRA.U UP0, `(.L_x_41) ;  /* 0x0000000100447547 */ /* 0x000fea000b800000 */
[----:B------:R-:W2:Y:S01]  /*2580*/  LDCU.128 UR16, c[0x0][0xb10] ;  /* 0x00016200ff1077ac */ /* 0x000ea20008000c00 */
[----:B------:R-:W4:Y:S01]  /*2590*/  LDCU UR10, c[0x0][0xb0c] ;  /* 0x00016180ff0a77ac */ /* 0x000f220008000800 */
[----:B------:R-:W1:Y:S01]  /*25a0*/  LDCU UR11, c[0x0][0xb20] ;  /* 0x00016400ff0b77ac */ /* 0x000e620008000800 */
[----:B--2---:R-:W-:Y:S02]  /*25b0*/  UIMAD.WIDE.U32 UR8, UR38, UR16, URZ ;  /* 0x00000010260872a5 */ /* 0x004fe4000f8e00ff */
[----:B------:R-:W-:Y:S02]  /*25c0*/  UIMAD.WIDE.U32 UR6, UR37, UR19, URZ ;  /* 0x00000013250672a5 */ /* 0x000fe4000f8e00ff */
[----:B----4-:R-:W-:Y:S02]  /*25d0*/  UISETP.NE.AND UP2, UPT, UR10, 0x1, UPT ;  /* 0x000000010a00788c */ /* 0x010fe4000bf45270 */
[----:B------:R-:W-:Y:S01]  /*25e0*/  UISETP.NE.AND UP0, UPT, UR18, 0x1, UPT ;  /* 0x000000011200788c */ /* 0x000fe2000bf05270 */
[----:B------:R-:W-:-:S02]  /*25f0*/  UMOV UR8, UR9 ;  /* 0x0000000900087c82 */ /* 0x000fc40008000000 */
[----:B------:R-:W-:Y:S01]  /*2600*/  UMOV UR6, UR7 ;  /* 0x0000000700067c82 */ /* 0x000fe20008000000 */
[----:B------:R-:W-:Y:S02]  /*2610*/  USHF.R.U32.HI UR17, URZ, UR17, UR8 ;  /* 0x00000011ff117299 */ /* 0x000fe40008011608 */
[----:B-1----:R-:W-:Y:S02]  /*2620*/  USHF.R.U32.HI UR6, URZ, UR11, UR6 ;  /* 0x0000000bff067299 */ /* 0x002fe40008011606 */
[----:B------:R-:W-:Y:S02]  /*2630*/  USEL UR7, UR38, UR17, !UP2 ;  /* 0x0000001126077287 */ /* 0x000fe4000d000000 */
[----:B------:R-:W-:-:S04]  /*2640*/  USEL UR6, UR37, UR6, !UP0 ;  /* 0x0000000625067287 */ /* 0x000fc8000c000000 */
[----:B------:R-:W-:Y:S02]  /*2650*/  UIADD3 UR8, UPT, UPT, UR7, -UR6, URZ ;  /* 0x8000000607087290 */ /* 0x000fe4000fffe0ff */
[----:B------:R-:W-:Y:S02]  /*2660*/  UIADD3 UR6, UPT, UPT, -UR7, UR6, URZ ;  /* 0x0000000607067290 */ /* 0x000fe4000fffe1ff */
[----:B------:R-:W-:Y:S02]  /*2670*/  UIMAD UR37, UR8, UR18, UR37 ;  /* 0x00000012082572a4 */ /* 0x000fe4000f8e0225 */
[----:B------:R-:W-:-:S12]  /*2680*/  UIMAD UR38, UR6, UR10, UR38 ;  /* 0x0000000a062672a4 */ /* 0x000fd8000f8e0226 */
.L_x_41:
[----:B------:R-:W-:Y:S01]  /*2690*/  VIADD R11, R11, 0x1 ;  /* 0x000000010b0b7836 */ /* 0x000fe20000000000 */
[----:B------:R-:W-:Y:S02]  /*26a0*/  R2UR UR7, R219 ;  /* 0x00000000db0772ca */ /* 0x000fe400000e0000 */
[----:B------:R-:W-:Y:S02]  /*26b0*/  R2UR UR6, R218 ;  /* 0x00000000da0672ca */ /* 0x000fe400000e0000 */
[C---:B------:R-:W-:Y:S02]  /*26c0*/  ISETP.NE.AND P0, PT, R11.reuse, 0x2, PT ;  /* 0x000000020b00780c */ /* 0x040fe40003f05270 */
[----:B------:R-:W-:Y:S02]  /*26d0*/  PLOP3.LUT P1, PT, PT, PT, PT, 0x80, 0x8 ;  /* 0x000000000008781c */ /* 0x000fe40003f2f070 */
[----:B------:R-:W-:Y:S02]  /*26e0*/  SEL R3, RZ, 0x1, P0 ;  /* 0x00000001ff037807 */ /* 0x000fe40000000000 */
[----:B------:R-:W-:-:S02]  /*26f0*/  SEL R11, R11, RZ, P0 ;  /* 0x000000ff0b0b7207 */ /* 0x000fc40000000000 */
[----:B------:R-:W-:Y:S01]  /*2700*/  LOP3.LUT R10, R10, R3, RZ, 0x3c, !PT ;  /* 0x000000030a0a7212 */ /* 0x000fe200078e3cff */
[----:B------:R-:W-:Y:S02]  /*2710*/  UIADD3 UR47, UPT, UPT, UR38, UR7, URZ ;  /* 0x00000007262f7290 */ /* 0x000fe4000fffe0ff */
[----:B------:R-:W-:Y:S01]  /*2720*/  UIADD3 UR56, UPT, UPT, UR37, UR6, URZ ;  /* 0x0000000625387290 */ /* 0x000fe2000fffe0ff */
[----:B------:R-:W-:Y:S11]  /*2730*/  BRA.U UP1, `(.L_x_42) ;  /* 0xfffffff101547547 */ /* 0x000ff6000b83ffff */
[----:B------:R-:W-:Y:S01]  /*2740*/  UIADD3 UR15, UPT, UPT, UR15, 0x30, URZ ;  /* 0x000000300f0f7890 */ /* 0x000fe2000fffe0ff */
[----:B------:R-:W-:-:S03]  /*2750*/  SHF.L.U32 R3, R12, 0x1f, RZ ;  /* 0x0000001f0c037819 */ /* 0x000fc600000006ff */
[----:B------:R-:W-:-:S09]  /*2760*/  ULEA UR4, UR13, UR15, 0x3 ;  /* 0x0000000f0d047291 */ /* 0x000fd2000f8e18ff */
[----:B------:R-:W2:Y:S02]  /*2770*/  SYNCS.PHASECHK.TRANS64.TRYWAIT P0, [UR4], R3 ;  /* 0x00000003ff0075a7 */ /* 0x000ea40008001104 */
[----:B--2---:R-:W-:Y:S05]  /*2780*/  @!P0 BRA `(.L_x_43) ;  /* 0x0000006800b48947 */ /* 0x004fea0003800000 */
.L_x_126:
[----:B------:R-:W-:-:S04]  /*2790*/  UIADD3 UR4, UPT, UPT, UR13, 0x1, URZ ;  /* 0x000000010d047890 */ /* 0x000fc8000fffe0ff */
[----:B------:R-:W-:-:S04]  /*27a0*/  UISETP.NE.AND UP0, UPT, UR4, 0x6, UPT ;  /* 0x000000060400788c */ /* 0x000fc8000bf05270 */
[----:B------:R-:W-:Y:S02]  /*27b0*/  USEL UR6, URZ, 0x1, UP0 ;  /* 0x00000001ff067887 */ /* 0x000fe40008000000 */
[----:B------:R-:W-:-:S04]  /*27c0*/  USEL UR4, UR4, URZ, UP0 ;  /* 0x000000ff04047287 */ /* 0x000fc80008000000 */
[----:B------:R-:W-:Y:S01]  /*27d0*/  ULEA UR5, UR4, UR15, 0x3 ;  /* 0x0000000f04057291 */ /* 0x000fe2000f8e18ff */
[----:B------:R-:W-:-:S04]  /*27e0*/  LOP3.LUT R2, R12, UR6, RZ, 0x3c, !PT ;  /* 0x000000060c027c12 */ /* 0x000fc8000f8e3cff */
[----:B-1----:R-:W-:-:S04]  /*27f0*/  SHF.L.U32 R3, R2, 0x1f, RZ ;  /* 0x0000001f02037819 */ /* 0x002fc800000006ff */
[----:B------:R-:W1:Y:S02]  /*2800*/  SYNCS.PHASECHK.TRANS64.TRYWAIT P0, [UR5], R3 ;  /* 0x00000003ff0075a7 */ /* 0x000e640008001105 */
[----:B-1----:R-:W-:Y:S05]  /*2810*/  @!P0 BRA `(.L_x_44) ;  /* 0x0000006800a88947 */ /* 0x002fea0003800000 */
.L_x_128:
        /* <DEDUP_REMOVED lines=9> */
.L_x_130:
        /* <DEDUP_REMOVED lines=9> */
.L_x_132:
        /* <DEDUP_REMOVED lines=9> */
.L_x_134:
[----:B------:R-:W-:-:S04]  /*29d0*/  UIADD3 UR4, UPT, UPT, UR4, 0x1, URZ ;  /* 0x0000000104047890 */ /* 0x000fc8000fffe0ff */
[----:B------:R-:W-:-:S04]  /*29e0*/  UISETP.NE.AND UP0, UPT, UR4, 0x6, UPT ;  /* 0x000000060400788c */ /* 0x000fc8000bf05270 */
[----:B------:R-:W-:Y:S02]  /*29f0*/  USEL UR5, URZ, 0x1, UP0 ;  /* 0x00000001ff057887 */ /* 0x000fe40008000000 */
[----:B------:R-:W-:-:S04]  /*2a00*/  USEL UR4, UR4, URZ, UP0 ;  /* 0x000000ff04047287 */ /* 0x000fc80008000000 */
[----:B------:R-:W-:Y:S01]  /*2a10*/  ULEA UR4, UR4, UR15, 0x3 ;  /* 0x0000000f04047291 */ /* 0x000fe2000f8e18ff */
[----:B-1----:R-:W-:-:S04]  /*2a20*/  LOP3.LUT R3, R2, UR5, RZ, 0x3c, !PT ;  /* 0x0000000502037c12 */ /* 0x002fc8000f8e3cff */
[----:B------:R-:W-:Y:S01]  /*2a30*/  SHF.L.U32 R3, R3, 0x1f, RZ ;  /* 0x0000001f03037819 */ /* 0x000fe200000006ff */
[----:B------:R-:W-:-:S07]  /*2a40*/  IMAD.U32 R0, RZ, RZ, UR4 ;  /* 0x00000004ff007e24 */ /* 0x000fce000f8e00ff */
.L_x_48:
[----:B-1----:R1:W2:Y:S02]  /*2a50*/  SYNCS.PHASECHK.TRANS64.TRYWAIT P0, [R0+URZ], R3 ;  /* 0x00000003000075a7 */ /* 0x0022a400080011ff */
[----:B--2---:R-:W-:Y:S05]  /*2a60*/  @!P0 NANOSLEEP.SYNCS 0x989680 ;  /* 0x009896800000895d */ /* 0x004fea0003900000 */
[----:B------:R-:W2:Y:S02]  /*2a70*/  @!P0 SYNCS.PHASECHK.TRANS64 P0, [R0+URZ], R3 ;  /* 0x00000003000085a7 */ /* 0x000ea400080010ff */
[----:B--23--:R-:W-:Y:S05]  /*2a80*/  @P0 EXIT ;  /* 0x000000000000094d */ /* 0x00cfea0003800000 */
[----:B------:R-:W-:Y:S05]  /*2a90*/  BRA `(.L_x_48) ;  /* 0xfffffffc00ec7947 */ /* 0x000fea000383ffff */
.L_x_22:
[----:B------:R-:W-:-:S04]  /*2aa0*/  UISETP.NE.AND UP0, UPT, UR44, URZ, UPT ;  /* 0x000000ff2c00728c */ /* 0x000fc8000bf05270 */
[----:B------:R-:W-:-:S09]  /*2ab0*/  UISETP.NE.OR UP0, UPT, UR20, 0x1, UP0 ;  /* 0x000000011400788c */ /* 0x000fd20008705670 */
[----:B------:R-:W-:Y:S05]  /*2ac0*/  BRA.U UP0, `(.L_x_49) ;  /* 0x0000000500487547 */ /* 0x000fea000b800000 */
[----:B------:R-:W-:Y:S01]  /*2ad0*/  ISETP.GE.U32.AND P2, PT, R0, 0x2, PT ;  /* 0x000000020000780c */ /* 0x000fe20003f46070 */
[----:B------:R-:W-:Y:S01]  /*2ae0*/  IMAD.MOV.U32 R12, RZ, RZ, 0x1 ;  /* 0x00000001ff0c7424 */ /* 0x000fe200078e00ff */
[----:B------:R-:W-:Y:S02]  /*2af0*/  CS2R R10, SRZ ;  /* 0x00000000000a7805 */ /* 0x000fe4000001ff00 */
[----:B------:R-:W-:Y:S01]  /*2b00*/  CS2R R8, SRZ ;  /* 0x0000000000087805 */ /* 0x000fe2000001ff00 */
[----:B------:R-:W-:Y:S01]  /*2b10*/  UMOV UR4, 0x400 ;  /* 0x0000040000047882 */ /* 0x000fe20000000000 */
[----:B------:R-:W-:Y:S01]  /*2b20*/  UMOV UR5, URZ ;  /* 0x000000ff00057c82 */ /* 0x000fe20008000000 */
[----:B------:R-:W-:-:S12]  /*2b30*/  ULEA UR44, UR44, UR4, 0x18 ;  /* 0x000000042c2c7291 */ /* 0x000fd8000f8ec0ff */
.L_x_53:
[----:B------:R-:W-:Y:S02]  /*2b40*/  LEA R2, R8, UR44, 0x3 ;  /* 0x0000002c08027c11 */ /* 0x000fe4000f8e18ff */
[----:B------:R-:W-:-:S03]  /*2b50*/  SHF.L.U32 R5, R9, 0x1f, RZ ;  /* 0x0000001f09057819 */ /* 0x000fc600000006ff */
[----:B------:R-:W-:Y:S01]  /*2b60*/  VIADD R4, R2, 0x100 ;  /* 0x0000010002047836 */ /* 0x000fe20000000000 */
[----:B------:R-:W1:Y:S02]  /*2b70*/  SYNCS.PHASECHK.TRANS64.TRYWAIT P0, [R2+URZ+0xf0], R5 ;  /* 0x0000f005020075a7 */ /* 0x000e6400080011ff */
[----:B-1----:R-:W-:Y:S05]  /*2b80*/  @!P0 BRA `(.L_x_50) ;  /* 0x00000068002c8947 */ /* 0x002fea0003800000 */
.L_x_135:
[----:B------:R-:W-:Y:S01]  /*2b90*/  ULEA UR4, UR5, UR44, 0x3 ;  /* 0x0000002c05047291 */ /* 0x000fe2000f8e18ff */
[----:B------:R-:W-:Y:S02]  /*2ba0*/  PRMT R4, RZ, 0x654, R4 ;  /* 0x00000654ff047816 */ /* 0x000fe40000000004 */
[----:B-1----:R-:W-:Y:S01]  /*2bb0*/  SHF.L.U32 R5, R12, 0x1f, RZ ;  /* 0x0000001f0c057819 */ /* 0x002fe200000006ff */
[----:B------:R-:W-:Y:S01]  /*2bc0*/  UIADD3 UR6, UPT, UPT, UR4, 0x90, URZ ;  /* 0x0000009004067890 */ /* 0x000fe2000fffe0ff */
[----:B------:R1:W-:Y:S05]  /*2bd0*/  SYNCS.ARRIVE.TRANS64.RED.A1T0 RZ, [R4+URZ], RZ ;  /* 0x000000ff04ff79a7 */ /* 0x0003ea00081004ff */
[----:B------:R-:W-:Y:S01]  /*2be0*/  IMAD.U32 R7, RZ, RZ, UR6 ;  /* 0x00000006ff077e24 */ /* 0x000fe2000f8e00ff */
[----:B------:R-:W2:Y:S04]  /*2bf0*/  SYNCS.PHASECHK.TRANS64.TRYWAIT P0, [UR4+0xa0], R5 ;  /* 0x0000a005ff0075a7 */ /* 0x000ea80008001104 */
[----:B------:R-:W-:Y:S01]  /*2c00*/  PRMT R6, R0, 0x654, R7 ;  /* 0x0000065400067816 */ /* 0x000fe20000000007 */
[----:B-1----:R-:W-:Y:S01]  /*2c10*/  @!P2 IMAD.MOV.U32 R4, RZ, RZ, 0x10 ;  /* 0x00000010ff04a424 */ /* 0x002fe200078e00ff */
[----:B--2---:R-:W-:Y:S06]  /*2c20*/  @!P0 BRA `(.L_x_51) ;  /* 0x0000006800188947 */ /* 0x004fec0003800000 */
.L_x_137:
[----:B------:R-:W-:Y:S01]  /*2c30*/  ULEA UR6, UR5, UR44, 0x4 ;  /* 0x0000002c05067291 */ /* 0x000fe2000f8e20ff */
[----:B------:R-:W-:Y:S01]  /*2c40*/  SEL R3, R6, R3, !P2 ;  /* 0x0000000306037207 */ /* 0x000fe20005000000 */
[----:B------:R-:W-:Y:S01]  /*2c50*/  UIADD3 UR7, UPT, UPT, UR4, 0x90, URZ ;  /* 0x0000009004077890 */ /* 0x000fe2000fffe0ff */
[----:B-1----:R-:W-:Y:S01]  /*2c60*/  LEA R2, R11, UR44, 0x3 ;  /* 0x0000002c0b027c11 */ /* 0x002fe2000f8e18ff */
[----:B------:R-:W-:Y:S01]  /*2c70*/  UIADD3 UR6, UPT, UPT, UR6, 0x120, URZ ;  /* 0x0000012006067890 */ /* 0x000fe2000fffe0ff */
[----:B------:R-:W-:Y:S01]  /*2c80*/  SHF.L.U32 R5, R10, 0x1f, RZ ;  /* 0x0000001f0a057819 */ /* 0x000fe200000006ff */
[----:B------:R1:W-:Y:S01]  /*2c90*/  @!P2 SYNCS.ARRIVE.TRANS64.RED RZ, [R3+URZ], R4 ;  /* 0x0000000403ffa9a7 */ /* 0x0003e200080004ff */
[----:B------:R-:W-:Y:S01]  /*2ca0*/  UIADD3 UR4, UPT, UPT, UR5, 0x1, URZ ;  /* 0x0000000105047890 */ /* 0x000fe2000fffe0ff */
[----:B------:R-:W-:-:S03]  /*2cb0*/  VIADD R8, R8, 0x1 ;  /* 0x0000000108087836 */ /* 0x000fc60000000000 */
[----:B------:R-:W-:Y:S02]  /*2cc0*/  UISETP.NE.AND UP0, UPT, UR4, 0x2, UPT ;  /* 0x000000020400788c */ /* 0x000fe4000bf05270 */
[----:B------:R-:W-:Y:S06]  /*2cd0*/  UGETNEXTWORKID.BROADCAST [UR6], [UR7] ;  /* 0x00000000060073ca */ /* 0x000fec0008000100 */
[----:B------:R-:W-:Y:S01]  /*2ce0*/  USEL UR6, URZ, 0x1, UP0 ;  /* 0x00000001ff067887 */ /* 0x000fe20008000000 */
[----:B------:R-:W-:Y:S01]  /*2cf0*/  ISETP.NE.AND P0, PT, R8, 0x2, PT ;  /* 0x000000020800780c */ /* 0x000fe20003f05270 */
[----:B------:R-:W-:Y:S01]  /*2d00*/  USEL UR5, UR4, URZ, UP0 ;  /* 0x000000ff04057287 */ /* 0x000fe20008000000 */
[----:B------:R-:W2:Y:S03]  /*2d10*/  SYNCS.PHASECHK.TRANS64.TRYWAIT P1, [R2+URZ+0x90], R5 ;  /* 0x00009005020075a7 */ /* 0x000ea600080211ff */
[----:B------:R-:W-:Y:S01]  /*2d20*/  LOP3.LUT R12, R12, UR6, RZ, 0x3c, !PT ;  /* 0x000000060c0c7c12 */ /* 0x000fe2000f8e3cff */
[----:B-12---:R-:W-:Y:S07]  /*2d30*/  @!P1 BRA `(.L_x_52) ;  /* 0x0000006400ec9947 */ /* 0x006fee0003800000 */
.L_x_138:
[C---:B------:R-:W-:Y:S01]  /*2d40*/  LEA R4, R11.reuse, UR44, 0x4 ;  /* 0x0000002c0b047c11 */ /* 0x040fe2000f8e20ff */
[----:B-1----:R-:W-:Y:S01]  /*2d50*/  VIADD R2, R2, 0xa0 ;  /* 0x000000a002027836 */ /* 0x002fe20000000000 */
[----:B------:R-:W-:Y:S01]  /*2d60*/  SEL R8, R8, RZ, P0 ;  /* 0x000000ff08087207 */ /* 0x000fe20000000000 */
[----:B------:R-:W-:-:S03]  /*2d70*/  VIADD R11, R11, 0x1 ;  /* 0x000000010b0b7836 */ /* 0x000fc60000000000 */
[----:B------:R-:W1:Y:S01]  /*2d80*/  LDS.128 R4, [R4+0x120] ;  /* 0x0001200004047984 */ /* 0x000e620000000c00 */
[----:B------:R-:W-:Y:S02]  /*2d90*/  PRMT R2, RZ, 0x654, R2 ;  /* 0x00000654ff027816 */ /* 0x000fe40000000002 */
[C---:B------:R-:W-:Y:S01]  /*2da0*/  ISETP.NE.AND P1, PT, R11.reuse, 0x2, PT ;  /* 0x000000020b00780c */ /* 0x040fe20003f25270 */
[----:B------:R-:W-:Y:S01]  /*2db0*/  @!PT LDS RZ, [RZ] ;  /* 0x00000000fffff984 */ /* 0x000fe20000000800 */
[----:B------:R-:W-:Y:S01]  /*2dc0*/  @!PT LDS RZ, [RZ] ;  /* 0x00000000fffff984 */ /* 0x000fe20000000800 */
[----:B------:R-:W-:Y:S01]  /*2dd0*/  @!PT LDS RZ, [RZ] ;  /* 0x00000000fffff984 */ /* 0x000fe20000000800 */
[----:B------:R-:W-:Y:S01]  /*2de0*/  @!PT LDS RZ, [RZ] ;  /* 0x00000000fffff984 */ /* 0x000fe20000000800 */
[----:B------:R2:W-:Y:S06]  /*2df0*/  MEMBAR.ALL.CTA ;  /* 0x0000000000007992 */ /* 0x0005ec0000008000 */
[----:B--2---:R-:W2:Y:S01]  /*2e00*/  FENCE.VIEW.ASYNC.S ;  /* 0x00000000000073c6 */ /* 0x004ea20000000000 */
[----:B------:R-:W-:Y:S01]  /*2e10*/  SEL R11, R11, RZ, P1 ;  /* 0x000000ff0b0b7207 */ /* 0x000fe20000800000 */
[----:B--2---:R2:W-:Y:S01]  /*2e20*/  SYNCS.ARRIVE.TRANS64.RED.A1T0 RZ, [R2+URZ], RZ ;  /* 0x000000ff02ff79a7 */ /* 0x0045e200081004ff */
[----:B-1----:R-:W-:-:S02]  /*2e30*/  LOP3.LUT P3, RZ, R6, 0x1, RZ, 0xc0, !PT ;  /* 0x0000000106ff7812 */ /* 0x002fc4000786c0ff */
[----:B------:R-:W-:-:S04]  /*2e40*/  SEL R5, RZ, 0x1, P1 ;  /* 0x00000001ff057807 */ /* 0x000fc80000800000 */
[----:B------:R-:W-:Y:S02]  /*2e50*/  LOP3.LUT R10, R10, R5, RZ, 0x3c, !PT ;  /* 0x000000050a0a7212 */ /* 0x000fe400078e3cff */
[----:B--2---:R-:W-:-:S04]  /*2e60*/  SEL R2, RZ, 0x1, P0 ;  /* 0x00000001ff027807 */ /* 0x004fc80000000000 */
[----:B------:R-:W-:Y:S01]  /*2e70*/  LOP3.LUT R9, R9, R2, RZ, 0x3c, !PT ;  /* 0x0000000209097212 */ /* 0x000fe200078e3cff */
[----:B------:R-:W-:Y:S06]  /*2e80*/  @P3 BRA `(.L_x_53) ;  /* 0xfffffffc002c3947 */ /* 0x000fec000383ffff */
[----:B------:R-:W-:Y:S01]  /*2e90*/  ULEA UR4, UR5, UR44, 0x3 ;  /* 0x0000002c05047291 */ /* 0x000fe2000f8e18ff */
[----:B------:R-:W-:-:S08]  /*2ea0*/  SHF.L.U32 R3, R12, 0x1f, RZ ;  /* 0x0000001f0c037819 */ /* 0x000fd000000006ff */
[----:B------:R-:W1:Y:S02]  /*2eb0*/  SYNCS.PHASECHK.TRANS64 P0, [UR4+0xa0], R3 ;  /* 0x0000a003ff0075a7 */ /* 0x000e640008001004 */
[----:B-1----:R-:W-:Y:S05]  /*2ec0*/  @P0 BRA `(.L_x_54) ;  /* 0x0000000000080947 */ /* 0x002fea0003800000 */
[----:B------:R-:W1:Y:S02]  /*2ed0*/  SYNCS.PHASECHK.TRANS64.TRYWAIT P0, [UR4+0xa0], R3 ;  /* 0x0000a003ff0075a7 */ /* 0x000e640008001104 */
[----:B-1----:R-:W-:Y:S05]  /*2ee0*/  @!P0 BRA `(.L_x_55) ;  /* 0x0000006400948947 */ /* 0x002fea0003800000 */
.L_x_54:
[----:B------:R-:W-:-:S04]  /*2ef0*/  UIADD3 UR6, UPT, UPT, UR5, 0x1, URZ ;  /* 0x0000000105067890 */ /* 0x000fc8000fffe0ff */
[----:B------:R-:W-:-:S04]  /*2f00*/  UISETP.NE.AND UP0, UPT, UR6, 0x2, UPT ;  /* 0x000000020600788c */ /* 0x000fc8000bf05270 */
[----:B------:R-:W-:Y:S02]  /*2f10*/  USEL UR7, URZ, 0x1, UP0 ;  /* 0x00000001ff077887 */ /* 0x000fe40008000000 */
[----:B------:R-:W-:-:S04]  /*2f20*/  USEL UR6, UR6, URZ, UP0 ;  /* 0x000000ff06067287 */ /* 0x000fc80008000000 */
[----:B------:R-:W-:Y:S01]  /*2f30*/  ULEA UR6, UR6, UR44, 0x3 ;  /* 0x0000002c06067291 */ /* 0x000fe2000f8e18ff */
[----:B-1----:R-:W-:-:S04]  /*2f40*/  LOP3.LUT R3, R12, UR7, RZ, 0x3c, !PT ;  /* 0x000000070c037c12 */ /* 0x002fc8000f8e3cff */
[----:B------:R-:W-:-:S04]  /*2f50*/  SHF.L.U32 R0, R3, 0x1f, RZ ;  /* 0x0000001f03007819 */ /* 0x000fc800000006ff */
[----:B------:R-:W1:Y:S02]  /*2f60*/  SYNCS.PHASECHK.TRANS64 P0, [UR6+0xa0], R0 ;  /* 0x0000a000ff0075a7 */ /* 0x000e640008001006 */
[----:B-1----:R-:W-:Y:S05]  /*2f70*/  @P0 EXIT ;  /* 0x000000000000094d */ /* 0x002fea0003800000 */
[----:B------:R-:W-:Y:S02]  /*2f80*/  SHF.L.U32 R3, R3, 0x1f, RZ ;  /* 0x0000001f03037819 */ /* 0x000fe400000006ff */
[----:B------:R-:W-:-:S07]  /*2f90*/  MOV R0, UR6 ;  /* 0x0000000600007c02 */ /* 0x000fce0008000f00 */
.L_x_56:
[----:B-1----:R1:W2:Y:S02]  /*2fa0*/  SYNCS.PHASECHK.TRANS64.TRYWAIT P0, [R0+URZ+0xa0], R3 ;  /* 0x0000a003000075a7 */ /* 0x0022a400080011ff */
[----:B--2---:R-:W-:Y:S05]  /*2fb0*/  @!P0 NANOSLEEP.SYNCS 0x989680 ;  /* 0x009896800000895d */ /* 0x004fea0003900000 */
[----:B------:R-:W2:Y:S02]  /*2fc0*/  @!P0 SYNCS.PHASECHK.TRANS64 P0, [R0+URZ+0xa0], R3 ;  /* 0x0000a003000085a7 */ /* 0x000ea400080010ff */
[----:B--2---:R-:W-:Y:S05]  /*2fd0*/  @P0 EXIT ;  /* 0x000000000000094d */ /* 0x004fea0003800000 */
[----:B------:R-:W-:Y:S05]  /*2fe0*/  BRA `(.L_x_56) ;  /* 0xfffffffc00ec7947 */ /* 0x000fea000383ffff */
.L_x_49:
[----:B------:R-:W-:Y:S05]  /*2ff0*/  BRA.U UP4, `(.L_x_57) ;  /* 0x0000000d04d07547 */ /* 0x000fea000b800000 */
[----:B------:R-:W-:Y:S01]  /*3000*/  UMOV UR4, 0x40 ;  /* 0x0000004000047882 */ /* 0x000fe20000000000 */
[----:B------:R-:W-:Y:S01]  /*3010*/  NOP ;  /* 0x0000000000007918 */ /* 0x000fe20000000000 */
[----:B------:R-:W-:-:S03]  /*3020*/  ULEA UR5, UR44, UR4, 0x18 ;  /* 0x000000042c057291 */ /* 0x000fc6000f8ec0ff */
[----:B------:R-:W-:Y:S02]  /*3030*/  UMOV UR4, 0x400 ;  /* 0x0000040000047882 */ /* 0x000fe40000000000 */
[----:B------:R-:W-:-:S04]  /*3040*/  ULEA UR44, UR44, UR4, 0x18 ;  /* 0x000000042c2c7291 */ /* 0x000fc8000f8ec0ff */
[----:B------:R-:W1:Y:S02]  /*3050*/  LDS.U8 R0, [UR5+0x1c] ;  /* 0x00001c05ff007984 */ /* 0x000e640008000000 */
[----:B-1----:R-:W-:-:S13]  /*3060*/  ISETP.NE.AND P0, PT, R0, RZ, PT ;  /* 0x000000ff0000720c */ /* 0x002fda0003f05270 */
[----:B------:R-:W-:Y:S05]  /*3070*/  @P0 BRA `(.L_x_58) ;  /* 0x0000000000580947 */ /* 0x000fea0003800000 */
[----:B------:R-:W-:-:S13]  /*3080*/  ELECT P0, URZ, PT ;  /* 0x0000000000ff782f */ /* 0x000fda0003800000 */
[----:B------:R-:W-:Y:S05]  /*3090*/  @!P0 BRA `(.L_x_59) ;  /* 0x0000000000608947 */ /* 0x000fea0003800000 */
[----:B------:R-:W-:Y:S01]  /*30a0*/  UMOV UR4, 0x10 ;  /* 0x0000001000047882 */ /* 0x000fe20000000000 */
[----:B------:R-:W-:Y:S01]  /*30b0*/  HFMA2 R0, -RZ, RZ, 0, 5.9604644775390625e-08 ;  /* 0x00000001ff007431 */ /* 0x000fe200000001ff */
[----:B------:R-:W-:-:S03]  /*30c0*/  MOV R3, 0xffff ;  /* 0x0000ffff00037802 */ /* 0x000fc60000000f00 */
[----:B------:R-:W-:Y:S04]  /*30d0*/  DEPBAR.LE SB1, 0x36 ;  /* 0x00009d800000791a */ /* 0x000fe80000000000 */
[----:B------:R-:W1:Y:S02]  /*30e0*/  UTCATOMSWS.FIND_AND_SET.ALIGN UP0, UR4, UR4 ;  /* 0x00000004000475e3 */ /* 0x000e640008000800 */
[----:B-1----:R-:W-:Y:S01]  /*30f0*/  MOV R4, UR4 ;  /* 0x0000000400047c02 */ /* 0x002fe20008000f00 */
[----:B------:R-:W-:Y:S06]  /*3100*/  BRA.U UP0, `(.L_x_60) ;  /* 0x0000000100187547 */ /* 0x000fec000b800000 */
.L_x_61:
[----:B------:R-:W-:Y:S05]  /*3110*/  NANOSLEEP 0x64 ;  /* 0x000000640000795d */ /* 0x000fea0003800000 */
[----:B------:R-:W-:-:S05]  /*3120*/  UMOV UR4, 0x10 ;  /* 0x0000001000047882 */ /* 0x000fca0000000000 */
[----:B------:R-:W-:Y:S04]  /*3130*/  DEPBAR.LE SB1, 0x36 ;  /* 0x00009d800000791a */ /* 0x000fe80000000000 */
[----:B------:R-:W1:Y:S02]  /*3140*/  UTCATOMSWS.FIND_AND_SET.ALIGN UP0, UR4, UR4 ;  /* 0x00000004000475e3 */ /* 0x000e640008000800 */
[----:B-1----:R-:W-:Y:S01]  /*3150*/  MOV R4, UR4 ;  /* 0x0000000400047c02 */ /* 0x002fe20008000f00 */
[----:B------:R-:W-:Y:S05]  /*3160*/  BRA.U !UP0, `(.L_x_61) ;  /* 0xfffffffd08e87547 */ /* 0x000fea000b83ffff */
.L_x_60:
[-C--:B------:R-:W-:Y:S02]  /*3170*/  SHF.L.U32 R3, R3, R4.reuse, RZ ;  /* 0x0000000403037219 */ /* 0x080fe400000006ff */
[----:B------:R-:W-:Y:S01]  /*3180*/  SHF.L.U32 R0, R0, R4, RZ ;  /* 0x0000000400007219 */ /* 0x000fe200000006ff */
[----:B------:R-:W-:Y:S02]  /*3190*/  IMAD.SHL.U32 R4, R4, 0x20, RZ ;  /* 0x0000002004047824 */ /* 0x000fe400078e00ff */
[----:B------:R1:W-:Y:S04]  /*31a0*/  ATOMS.OR RZ, [UR5+0x14], R3 ;  /* 0x00001403ffff798c */ /* 0x0003e8000b000005 */
[----:B------:R1:W-:Y:S04]  /*31b0*/  ATOMS.OR RZ, [UR5+0x18], R0 ;  /* 0x00001800ffff798c */ /* 0x0003e8000b000005 */
[----:B------:R1:W-:Y:S01]  /*31c0*/  STS [UR44+0x140], R4 ;  /* 0x00014004ff007988 */ /* 0x0003e2000800082c */
[----:B------:R-:W-:Y:S05]  /*31d0*/  BRA `(.L_x_59) ;  /* 0x0000000000107947 */ /* 0x000fea0003800000 */
.L_x_58:
[----:B------:R-:W-:Y:S02]  /*31e0*/  MOV R0, 0xffffffff ;  /* 0xffffffff00007802 */ /* 0x000fe40000000f00 */
[----:B------:R-:W-:-:S03]  /*31f0*/  MOV R4, 0x3220 ;  /* 0x0000322000047802 */ /* 0x000fc60000000f00 */
[----:B------:R1:W-:Y:S04]  /*3200*/  STS [UR44+0x140], R0 ;  /* 0x00014000ff007988 */ /* 0x0003e8000800082c */
[----:B-1---5:R-:W-:Y:S05]  /*3210*/  CALL.REL.NOINC `($__internal_1_$__cuda_sm10x_tcgen05_guardrail_trap_phase_invalid_during_alloc) ;  /* 0x0000006800287944 */ /* 0x022fea0003c00000 */
.L_x_59:
[----:B------:R-:W-:Y:S05]  /*3220*/  WARPSYNC.ALL ;  /* 0x0000000000007948 */ /* 0x000fea0003800000 */
[----:B------:R-:W2:Y:S01]  /*3230*/  S2UR UR4, SR_CgaCtaId ;  /* 0x00000000000479c3 */ /* 0x000ea20000008800 */
[----:B------:R-:W-:Y:S01]  /*3240*/  UMOV UR27, 0x400 ;  /* 0x00000400001b7882 */ /* 0x000fe20000000000 */
[----:B------:R-:W-:-:S06]  /*3250*/  NOP ;  /* 0x0000000000007918 */ /* 0x000fcc0000000000 */
[----:B------:R-:W-:Y:S06]  /*3260*/  BAR.ARV 0x6, 0xa0 ;  /* 0x0182800000007b1d */ /* 0x000fec0000002000 */
[----:B------:R-:W3:Y:S01]  /*3270*/  LDCU UR5, c[0x0][0x38c] ;  /* 0x00007180ff0577ac */ /* 0x000ee20008000800 */
[----:B------:R-:W-:Y:S01]  /*3280*/  LOP3.LUT R2, R2, 0xffff, RZ, 0xc0, !PT ;  /* 0x0000ffff02027812 */ /* 0x000fe200078ec0ff */
[----:B------:R-:W-:Y:S01]  /*3290*/  IMAD.MOV.U32 R11, RZ, RZ, 0x1 ;  /* 0x00000001ff0b7424 */ /* 0x000fe200078e00ff */
[----:B------:R-:W-:Y:S01]  /*32a0*/  CS2R R8, SRZ ;  /* 0x0000000000087805 */ /* 0x000fe2000001ff00 */
[----:B------:R-:W4:Y:S01]  /*32b0*/  LDCU UR7, c[0x0][0x38c] ;  /* 0x00007180ff0777ac */ /* 0x000f220008000800 */
[----:B------:R-:W-:Y:S01]  /*32c0*/  R2UR UR28, R2 ;  /* 0x00000000021c72ca */ /* 0x000fe200000e0000 */
[----:B------:R-:W-:Y:S01]  /*32d0*/  IMAD.MOV.U32 R10, RZ, RZ, RZ ;  /* 0x000000ffff0a7224 */ /* 0x000fe200078e00ff */
[----:B------:R-:W-:Y:S01]  /*32e0*/  UMOV UR30, URZ ;  /* 0x000000ff001e7c82 */ /* 0x000fe20008000000 */
[----:B------:R-:W-:Y:S01]  /*32f0*/  UMOV UR23, URZ ;  /* 0x000000ff00177c82 */ /* 0x000fe20008000000 */
[----:B--2---:R-:W-:Y:S01]  /*3300*/  ULEA UR27, UR4, UR27, 0x18 ;  /* 0x0000001b041b7291 */ /* 0x004fe2000f8ec0ff */
[----:B------:R-:W-:Y:S01]  /*3310*/  UMOV UR38, 0x0 ;  /* 0x0000000000267882 */ /* 0x000fe20000000000 */
[----:B------:R-:W-:-:S02]  /*3320*/  UMOV UR39, 0x42c0010 ;  /* 0x042c001000277882 */ /* 0x000fc40000000000 */
[----:B------:R-:W-:Y:S02]  /*3330*/  UIADD3 UR4, UPT, UPT, UR27, 0xb300, URZ ;  /* 0x0000b3001b047890 */ /* 0x000fe4000fffe0ff */
[----:B------:R-:W-:Y:S02]  /*3340*/  UIADD3 UR6, UPT, UPT, UR27, 0x17300, URZ ;  /* 0x000173001b067890 */ /* 0x000fe4000fffe0ff */
[----:B---3--:R-:W-:Y:S01]  /*3350*/  UIADD3 UR5, UPT, UPT, UR5, 0x3f, URZ ;  /* 0x0000003f05057890 */ /* 0x008fe2000fffe0ff */
[----:B-1----:R-:W1:Y:S01]  /*3360*/  LDS R0, [UR27+0x140] ;  /* 0x0001401bff007984 */ /* 0x002e620008000800 */
[----:B------:R-:W-:Y:S01]  /*3370*/  UMOV UR36, 0x0 ;  /* 0x0000000000247882 */ /* 0x000fe20000000000 */
[----:B------:R-:W-:Y:S01]  /*3380*/  UMOV UR37, 0x42c0010 ;  /* 0x042c001000257882 */ /* 0x000fe20000000000 */
[----:B------:R-:W-:Y:S02]  /*3390*/  USHF.R.S32.HI UR40, URZ, 0x1f, UR5 ;  /* 0x0000001fff287899 */ /* 0x000fe40008011405 */
[----:B----4-:R-:W-:-:S02]  /*33a0*/  UISETP.GE.AND UP4, UPT, UR7, 0x1, UPT ;  /* 0x000000010700788c */ /* 0x010fc4000bf86270 */
[----:B------:R-:W-:Y:S02]  /*33b0*/  ULEA.HI UR40, UR40, UR5, URZ, 0x6 ;  /* 0x0000000528287291 */ /* 0x000fe4000f8f30ff */
[----:B------:R-:W-:Y:S02]  /*33c0*/  USHF.R.U32.HI UR5, URZ, 0x4, UR4 ;  /* 0x00000004ff057899 */ /* 0x000fe40008011604 */
[----:B------:R-:W-:Y:S02]  /*33d0*/  USHF.R.S32.HI UR40, URZ, 0x6, UR40 ;  /* 0x00000006ff287899 */ /* 0x000fe40008011428 */
[----:B------:R-:W-:Y:S02]  /*33e0*/  USHF.R.U32.HI UR4, URZ, 0x4, UR6 ;  /* 0x00000004ff047899 */ /* 0x000fe40008011606 */
[----:B------:R-:W-:Y:S02]  /*33f0*/  UISETP.LT.AND UP0, UPT, UR40, 0x1, UPT ;  /* 0x000000012800788c */ /* 0x000fe4000bf01270 */
[----:B------:R-:W-:-:S02]  /*3400*/  ULOP3.LUT UR5, UR5, 0x3fff, URZ, 0xc0, !UPT ;  /* 0x00003fff05057892 */ /* 0x000fc4000f8ec0ff */
[----:B------:R-:W-:Y:S02]  /*3410*/  ULOP3.LUT UR4, UR4, 0x3fff, URZ, 0xc0, !UPT ;  /* 0x00003fff04047892 */ /* 0x000fe4000f8ec0ff */
[----:B------:R-:W-:Y:S02]  /*3420*/  USEL UR41, UR40, 0x1, !UP0 ;  /* 0x0000000128297887 */ /* 0x000fe4000c000000 */
[----:B------:R-:W-:Y:S02]  /*3430*/  ULOP3.LUT UR29, UR5, 0x10000, URZ, 0xfc, !UPT ;  /* 0x00010000051d7892 */ /* 0x000fe4000f8efcff */
[----:B------:R-:W-:Y:S02]  /*3440*/  ULOP3.LUT UR4, UR4, 0x10000, URZ, 0xfc, !UPT ;  /* 0x0001000004047892 */ /* 0x000fe4000f8efcff */
[----:B------:R-:W-:Y:S01]  /*3450*/  UIADD3 UR41, UPT, UPT, -UR41, URZ, URZ ;  /* 0x000000ff29297290 */ /* 0x000fe2000fffe1ff */
[----:B------:R-:W-:Y:S01]  /*3460*/  UMOV UR34, 0x0 ;  /* 0x0000000000227882 */ /* 0x000fe20000000000 */
[----:B------:R-:W-:Y:S01]  /*3470*/  UMOV UR35, 0x42c0010 ;  /* 0x042c001000237882 */ /* 0x000fe20000000000 */
[----:B------:R-:W-:Y:S01]  /*3480*/  UMOV UR32, 0x0 ;  /* 0x0000000000207882 */ /* 0x000fe20000000000 */
[----:B------:R-:W-:Y:S01]  /*3490*/  UMOV UR33, 0x42c0010 ;  /* 0x042c001000217882 */ /* 0x000fe20000000000 */
[----:B-1----:R-:W-:-:S15]  /*34a0*/  R2UR UR42, R0 ;  /* 0x00000000002a72ca */ /* 0x002fde00000e0000 */
.L_x_68:
[----:B------:R-:W-:Y:S02]  /*34b0*/  LEA R0, R10, UR27, 0x3 ;  /* 0x0000001b0a007c11 */ /* 0x000fe4000f8e18ff */
[----:B------:R-:W-:Y:S02]  /*34c0*/  SHF.L.U32 R5, R9, 0x1f, RZ ;  /* 0x0000001f09057819 */ /* 0x000fe400000006ff */
[----:B------:R-:W-:Y:S01]  /*34d0*/  PLOP3.LUT P0, PT, PT, PT, UP4, 0x80, 0x8 ;  /* 0x000000000008781c */ /* 0x000fe20003f0f048 */
[----:B------:R-:W-:Y:S01]  /*34e0*/  VIADD R3, R0, 0xa0 ;  /* 0x000000a000037836 */ /* 0x000fe20000000000 */
[----:B-1----:R-:W1:Y:S02]  /*34f0*/  SYNCS.PHASECHK.TRANS64.TRYWAIT P1, [R0+URZ+0x90], R5 ;  /* 0x00009005000075a7 */ /* 0x002e6400080211ff */
[----:B-1-3--:R-:W-:Y:S09]  /*3500*/  @!P1 BRA `(.L_x_62) ;  /* 0x0000006000249947 */ /* 0x00aff20003800000 */
.L_x_140:
[----:B------:R-:W-:Y:S01]  /*3510*/  LEA R4, R10, UR27, 0x4 ;  /* 0x0000001b0a047c11 */ /* 0x000fe2000f8e20ff */
[----:B------:R-:W-:Y:S01]  /*3520*/  @UP4 ULEA UR5, UR23, UR27, 0x3 ;  /* 0x0000001b17054291 */ /* 0x000fe2000f8e18ff */
[----:B------:R-:W-:Y:S01]  /*3530*/  PLOP3.LUT P2, PT, PT, PT, PT, 0x80, 0x8 ;  /* 0x000000000008781c */ /* 0x000fe20003f4f070 */
[----:B------:R-:W-:Y:S01]  /*3540*/  ULEA UR31, UR30, UR27, 0x3 ;  /* 0x0000001b1e1f7291 */ /* 0x000fe2000f8e18ff */
[----:B------:R-:W-:Y:S02]  /*3550*/  PRMT R3, RZ, 0x654, R3 ;  /* 0x00000654ff037816 */ /* 0x000fe40000000003 */
[----:B-1----:R-:W1:Y:S01]  /*3560*/  LDS.128 R4, [R4+0x120] ;  /* 0x0001200004047984 */ /* 0x002e620000000c00 */
[----:B------:R-:W-:Y:S02]  /*3570*/  @P0 SHF.L.U32 R2, R8, 0x1f, RZ ;  /* 0x0000001f08020819 */ /* 0x000fe400000006ff */
[----:B------:R-:W-:Y:S01]  /*3580*/  SHF.L.U32 R0, R11, 0x1f, RZ ;  /* 0x0000001f0b007819 */ /* 0x000fe200000006ff */
[----:B------:R-:W-:Y:S01]  /*3590*/  @!PT LDS RZ, [RZ] ;  /* 0x00000000fffff984 */ /* 0x000fe20000000800 */
[----:B------:R-:W-:Y:S01]  /*35a0*/  @!PT LDS RZ, [RZ] ;  /* 0x00000000fffff984 */ /* 0x000fe20000000800 */
[----:B------:R-:W-:Y:S01]  /*35b0*/  @!PT LDS RZ, [RZ] ;  /* 0x00000000fffff984 */ /* 0x000fe20000000800 */
[----:B------:R-:W-:Y:S01]  /*35c0*/  @!PT LDS RZ, [RZ] ;  /* 0x00000000fffff984 */ /* 0x000fe20000000800 */
[----:B------:R2:W-:Y:S06]  /*35d0*/  MEMBAR.ALL.CTA ;  /* 0x0000000000007992 */ /* 0x0005ec0000008000 */
[----:B--2---:R-:W2:Y:S02]  /*35e0*/  FENCE.VIEW.ASYNC.S ;  /* 0x00000000000073c6 */ /* 0x004ea40000000000 */
[----:B--2---:R2:W-:Y:S01]  /*35f0*/  SYNCS.ARRIVE.TRANS64.RED.A1T0 RZ, [R3+URZ], RZ ;  /* 0x000000ff03ff79a7 */ /* 0x0045e200081004ff */
[----:B------:R2:W3:Y:S01]  /*3600*/  @P0 SYNCS.PHASECHK.TRANS64.TRYWAIT P2, [UR5], R2 ;  /* 0x00000002ff0005a7 */ /* 0x0004e20008041105 */
[----:B------:R-:W-:Y:S01]  /*3610*/  ULEA.HI UR5, UR30, UR30, URZ, 0x1 ;  /* 0x0000001e1e057291 */ /* 0x000fe2000f8f08ff */
[----:B-1----:R-:W-:-:S03]  /*3620*/  LOP3.LUT P1, RZ, R6, 0x1, RZ, 0xc0, !PT ;  /* 0x0000000106ff7812 */ /* 0x002fc6000782c0ff */
[----:B------:R-:W-:Y:S02]  /*3630*/  ULOP3.LUT UR6, UR5, 0xffe, URZ, 0xc0, !UPT ;  /* 0x00000ffe05067892 */ /* 0x000fe4000f8ec0ff */
[----:B------:R-:W-:Y:S02]  /*3640*/  USHF.R.U32.HI UR22, URZ, 0x1, UR5 ;  /* 0x00000001ff167899 */ /* 0x000fe40008011605 */
[----:B------:R-:W-:Y:S02]  /*3650*/  UIADD3 UR5, UPT, UPT, -UR6, UR30, URZ ;  /* 0x0000001e06057290 */ /* 0x000fe4000fffe1ff */
[----:B------:R-:W-:-:S04]  /*3660*/  UIMAD UR22, UR22, 0xb0, UR42 ;  /* 0x000000b0161678a4 */ /* 0x000fc8000f8e022a */
[----:B------:R-:W-:Y:S01]  /*3670*/  ULEA UR22, UR5, UR22, 0x14 ;  /* 0x0000001605167291 */ /* 0x000fe2000f8ea0ff */
[----:B------:R-:W1:Y:S02]  /*3680*/  SYNCS.PHASECHK.TRANS64.TRYWAIT P0, [UR31+0xd0], R0 ;  /* 0x0000d000ff0075a7 */ /* 0x000e64000800111f */
[----:B-123--:R-:W-:Y:S09]  /*3690*/  @!P0 BRA `(.L_x_63) ;  /* 0x0000005c00d48947 */ /* 0x00eff20003800000 */
.L_x_142:
[----:B------:R-:W-:Y:S01]  /*36a0*/  IADD3 R10, PT, PT, R10, 0x1, RZ ;  /* 0x000000010a0a7810 */ /* 0x000fe20007ffe0ff */
[----:B------:R-:W-:Y:S06]  /*36b0*/  BRA.U !UP4, `(.L_x_64) ;  /* 0x000000010cc07547 */ /* 0x000fec000b800000 */
[----:B------:R-:W-:Y:S01]  /*36c0*/  UPLOP3.LUT UP2, UPT, UPT, UPT, UPT, 0x40, 0x4 ;  /* 0x000000000004789c */ /* 0x000fe20003f4e870 */
[----:B------:R-:W-:Y:S01]  /*36d0*/  UMOV UR25, UR41 ;  /* 0x0000002900197c82 */ /* 0x000fe20008000000 */
[----:B------:R-:W-:Y:S01]  /*36e0*/  UMOV UR24, UR40 ;  /* 0x0000002800187c82 */ /* 0x000fe20008000000 */
[----:B------:R-:W-:-:S08]  /*36f0*/  UMOV UR5, UR23 ;  /* 0x0000001700057c82 */ /* 0x000fd00008000000 */
.L_x_67:
[----:B------:R-:W-:Y:S02]  /*3700*/  UIADD3 UR25, UPT, UPT, UR25, 0x1, URZ ;  /* 0x0000000119197890 */ /* 0x000fe4000fffe0ff */
[----:B--2---:R-:W-:Y:S02]  /*3710*/  ULEA UR7, UR5, UR27, 0x3 ;  /* 0x0000001b05077291 */ /* 0x004fe4000f8e18ff */
[----:B------:R-:W-:Y:S01]  /*3720*/  UISETP.NE.AND UP3, UPT, UR25, URZ, UPT ;  /* 0x000000ff1900728c */ /* 0x000fe2000bf65270 */
[----:B---3--:R-:W-:Y:S10]  /*3730*/  @P2 BRA `(.L_x_65) ;  /* 0x00000000000c2947 */ /* 0x008ff40003800000 */
[----:B-1----:R-:W-:Y:S04]  /*3740*/  SHF.L.U32 R3, R8, 0x1f, RZ ;  /* 0x0000001f08037819 */ /* 0x002fe800000006ff */
[----:B------:R-:W1:Y:S02]  /*3750*/  SYNCS.PHASECHK.TRANS64.TRYWAIT P0, [UR7], R3 ;  /* 0x00000003ff0075a7 */ /* 0x000e640008001107 */
[----:B-1----:R-:W-:Y:S05]  /*3760*/  @!P0 BRA `(.L_x_66) ;  /* 0x0000005c00b88947 */ /* 0x002fea0003800000 */
.L_x_65:
[----:B------:R-:W-:Y:S01]  /*3770*/  UISETP.NE.AND UP0, UPT, UR24, 0x1, UPT ;  /* 0x000000011800788c */ /* 0x000fe2000bf05270 */
[----:B------:R-:W-:Y:S01]  /*3780*/  PLOP3.LUT P2, PT, PT, PT, PT, 0x80, 0x8 ;  /* 0x000000000008781c */ /* 0x000fe20003f4f070 */
[----:B------:R-:W-:Y:S02]  /*3790*/  UIADD3 UR6, UPT, UPT, UR5, 0x1, URZ ;  /* 0x0000000105067890 */ /* 0x000fe4000fffe0ff */
[----:B------:R-:W-:Y:S02]  /*37a0*/  UIADD3 UR26, UPT, UPT, UR7, 0x30, URZ ;  /* 0x00000030071a7890 */ /* 0x000fe4000fffe0ff */
[----:B------:R-:W-:Y:S01]  /*37b0*/  UISETP.NE.AND UP1, UPT, UR6, 0x6, UPT ;  /* 0x000000060600788c */ /* 0x000fe2000bf25270 */
[----:B------:R-:W-:Y:S01]  /*37c0*/  PLOP3.LUT P0, PT, PT, PT, UP0, 0x80, 0x8 ;  /* 0x000000000008781c */ /* 0x000fe20003f0f008 */
[----:B------:R-:W-:Y:S02]  /*37d0*/  UIADD3 UR24, UPT, UPT, UR24, -0x1, URZ ;  /* 0xffffffff18187890 */ /* 0x000fe4000fffe0ff */
[----:B------:R-:W-:Y:S02]  /*37e0*/  USEL UR8, URZ, 0x1, UP1 ;  /* 0x00000001ff087887 */ /* 0x000fe40008800000 */
[----:B------:R-:W-:Y:S01]  /*37f0*/  USEL UR23, UR6, URZ, UP1 ;  /* 0x000000ff06177287 */ /* 0x000fe20008800000 */
[----:B------:R-:W-:Y:S01]  /*3800*/  UMOV UR7, 0x40004040 ;  /* 0x4000404000077882 */ /* 0x000fe20000000000 */
[----:B------:R-:W-:Y:S02]  /*3810*/  UMOV UR9, 0x40004040 ;  /* 0x4000404000097882 */ /* 0x000fe40000000000 */
[----:B------:R-:W-:Y:S01]  /*3820*/  @UP0 ULEA UR6, UR23, UR27, 0x3 ;  /* 0x0000001b17060291 */ /* 0x000fe2000f8e18ff */
[----:B------:R-:W-:Y:S01]  /*3830*/  LOP3.LUT R8, R8, UR8, RZ, 0x3c, !PT ;  /* 0x0000000808087c12 */ /* 0x000fe2000f8e3cff */
[----:B------:R-:W-:Y:S01]  /*3840*/  ULEA UR8, UR5, UR29, 0x9 ;  /* 0x0000001d05087291 */ /* 0x000fe2000f8e48ff */
[----:B------:R-:W-:Y:S02]  /*3850*/  UMOV UR21, 0x40004040 ;  /* 0x4000404000157882 */ /* 0x000fe40000000000 */
[----:B-1----:R-:W-:Y:S01]  /*3860*/  @P0 SHF.L.U32 R0, R8, 0x1f, RZ ;  /* 0x0000001f08000819 */ /* 0x002fe200000006ff */
[----:B------:R-:W-:Y:S02]  /*3870*/  UIADD3 UR18, UPT, UPT, UR8, 0x2, URZ ;  /* 0x0000000208127890 */ /* 0x000fe4000fffe0ff */
[----:B------:R-:W-:Y:S01]  /*3880*/  UIADD3 UR14, UPT, UPT, UR8, 0x4, URZ ;  /* 0x00000004080e7890 */ /* 0x000fe2000fffe0ff */
[----:B------:R2:W3:Y:S01]  /*3890*/  @P0 SYNCS.PHASECHK.TRANS64.TRYWAIT P2, [UR6], R0 ;  /* 0x00000000ff0005a7 */ /* 0x0004e20008041106 */
[----:B------:R-:W-:Y:S02]  /*38a0*/  UIMAD UR6, UR5, 0x580, UR4 ;  /* 0x00000580050678a4 */ /* 0x000fe4000f8e0204 */
[----:B------:R-:W-:Y:S02]  /*38b0*/  UIADD3 UR10, UPT, UPT, UR8, 0x6, URZ ;  /* 0x00000006080a7890 */ /* 0x000fe4000fffe0ff */
[----:B------:R-:W-:Y:S02]  /*38c0*/  UIADD3 UR20, UPT, UPT, UR6, 0x2, URZ ;  /* 0x0000000206147890 */ /* 0x000fe4000fffe0ff */
[----:B------:R-:W-:Y:S02]  /*38d0*/  UIADD3 UR16, UPT, UPT, UR6, 0x4, URZ ;  /* 0x0000000406107890 */ /* 0x000fe4000fffe0ff */
[----:B------:R-:W-:Y:S01]  /*38e0*/  UIADD3 UR12, UPT, UPT, UR6, 0x6, URZ ;  /* 0x00000006060c7890 */ /* 0x000fe2000fffe0ff */
[----:B------:R2:W-:Y:S01]  /*38f0*/  UTCHMMA gdesc[UR8], gdesc[UR6], tmem[UR22], tmem[UR38], idesc[UR39], UP2 ;  /* 0x00ff2606080075ea */ /* 0x0005e20009000016 */
[----:B------:R-:W-:Y:S01]  /*3900*/  UPLOP3.LUT UP2, UPT, UPT, UPT, UPT, 0x80, 0x8 ;  /* 0x000000000008789c */ /* 0x000fe20003f4f070 */
[----:B------:R-:W-:Y:S01]  /*3910*/  UMOV UR19, 0x40004040 ;  /* 0x4000404000137882 */ /* 0x000fe20000000000 */
[----:B------:R-:W-:Y:S01]  /*3920*/  UMOV UR17, 0x40004040 ;  /* 0x4000404000117882 */ /* 0x000fe20000000000 */
[----:B------:R2:W-:Y:S01]  /*3930*/  UTCHMMA gdesc[UR18], gdesc[UR20], tmem[UR22], tmem[UR36], idesc[UR37], UPT ;  /* 0x00ff2414120075ea */ /* 0x0005e2000b800016 */
[----:B------:R-:W-:Y:S01]  /*3940*/  UMOV UR15, 0x40004040 ;  /* 0x40004040000f7882 */ /* 0x000fe20000000000 */
[----:B------:R-:W-:Y:S01]  /*3950*/  UMOV UR13, 0x40004040 ;  /* 0x40004040000d7882 */ /* 0x000fe20000000000 */
[----:B------:R-:W-:Y:S01]  /*3960*/  UMOV UR11, 0x40004040 ;  /* 0x40004040000b7882 */ /* 0x000fe20000000000 */
[----:B------:R2:W-:Y:S01]  /*3970*/  UTCHMMA gdesc[UR14], gdesc[UR16], tmem[UR22], tmem[UR34], idesc[UR35], UPT ;  /* 0x00ff22100e0075ea */ /* 0x0005e2000b800016 */
[----:B------:R2:W-:Y:S01]  /*3980*/  UTCHMMA gdesc[UR10], gdesc[UR12], tmem[UR22], tmem[UR32], idesc[UR33], UPT ;  /* 0x00ff200c0a0075ea */ /* 0x0005e2000b800016 */
[----:B------:R2:W-:Y:S01]  /*3990*/  UTCBAR.MULTICAST [UR26], URZ, UR28 ;  /* 0x000000ff1a0073e9 */ /* 0x0005e2000800081c */
[----:B------:R-:W-:Y:S01]  /*39a0*/  UMOV UR5, UR23 ;  /* 0x0000001700057c82 */ /* 0x000fe20008000000 */
[----:B------:R-:W-:Y:S05]  /*39b0*/  BRA.U UP3, `(.L_x_67) ;  /* 0xfffffffd03507547 */ /* 0x000fea000b83ffff */
.L_x_64:
[----:B------:R-:W-:Y:S01]  /*39c0*/  UIADD3 UR5, UPT, UPT, UR30, 0x1, URZ ;  /* 0x000000011e057890 */ /* 0x000fe2000fffe0ff */
[C---:B------:R-:W-:Y:S01]  /*39d0*/  ISETP.NE.AND P0, PT, R10.reuse, 0x2, PT ;  /* 0x000000020a00780c */ /* 0x040fe20003f05270 */
[----:B--2---:R-:W-:Y:S02]  /*39e0*/  UIADD3 UR6, UPT, UPT, UR31, 0xb0, URZ ;  /* 0x000000b01f067890 */ /* 0x004fe4000fffe0ff */
[----:B------:R-:W-:Y:S01]  /*39f0*/  UISETP.NE.AND UP0, UPT, UR5, 0x4, UPT ;  /* 0x000000040500788c */ /* 0x000fe2000bf05270 */
[----:B-1----:R-:W-:Y:S02]  /*3a00*/  SEL R0, RZ, 0x1, P0 ;  /* 0x00000001ff007807 */ /* 0x002fe40000000000 */
[----:B------:R-:W-:Y:S01]  /*3a10*/  SEL R10, R10, RZ, P0 ;  /* 0x000000ff0a0a7207 */ /* 0x000fe20000000000 */
[----:B------:R-:W-:Y:S01]  /*3a20*/  USEL UR7, URZ, 0x1, UP0 ;  /* 0x00000001ff077887 */ /* 0x000fe20008000000 */
[----:B------:R-:W-:Y:S01]  /*3a30*/  LOP3.LUT R9, R9, R0, RZ, 0x3c, !PT ;  /* 0x0000000009097212 */ /* 0x000fe200078e3cff */
[----:B------:R-:W-:Y:S01]  /*3a40*/  USEL UR30, UR5, URZ, UP0 ;  /* 0x000000ff051e7287 */ /* 0x000fe20008000000 */
[----:B------:R1:W-:Y:S03]  /*3a50*/  UTCBAR [UR6], URZ ;  /* 0x000000ff060073e9 */ /* 0x0003e600080000ff */
[----:B------:R-:W-:Y:S01]  /*3a60*/  LOP3.LUT R11, R11, UR7, RZ, 0x3c, !PT ;  /* 0x000000070b0b7c12 */ /* 0x000fe2000f8e3cff */
[----:B------:R-:W-:Y:S07]  /*3a70*/  @P1 BRA `(.L_x_68) ;  /* 0xfffffff8008c1947 */ /* 0x000fee000383ffff */
[----:B------:R-:W2:Y:S01]  /*3a80*/  S2UR UR8, SR_CgaCtaId ;  /* 0x00000000000879c3 */ /* 0x000ea20000008800 */
[----:B------:R-:W-:Y:S01]  /*3a90*/  ELECT P0, URZ, PT ;  /* 0x0000000000ff782f */ /* 0x000fe20003800000 */
[----:B------:R-:W-:Y:S01]  /*3aa0*/  IMAD.MOV.U32 R0, RZ, RZ, 0x1 ;  /* 0x00000001ff007424 */ /* 0x000fe200078e00ff */
[----:B------:R-:W-:Y:S01]  /*3ab0*/  UIADD3 UR27, UPT, UPT, UR27, 0xd0, URZ ;  /* 0x000000d01b1b7890 */ /* 0x000fe2000fffe0ff */
[----:B------:R-:W-:Y:S01]  /*3ac0*/  SHF.L.U32 R3, R11, 0x1f, RZ ;  /* 0x0000001f0b037819 */ /* 0x000fe200000006ff */
[----:B------:R-:W-:-:S03]  /*3ad0*/  UMOV UR4, 0x40 ;  /* 0x0000004000047882 */ /* 0x000fc60000000000 */
[----:B------:R-:W-:Y:S01]  /*3ae0*/  UVIRTCOUNT.DEALLOC.SMPOOL 0x80 ;  /* 0x000000800000784c */ /* 0x000fe20000000000 */
[----:B--2---:R-:W-:Y:S02]  /*3af0*/  ULEA UR8, UR8, UR4, 0x18 ;  /* 0x0000000408087291 */ /* 0x004fe4000f8ec0ff */
[----:B------:R-:W-:-:S07]  /*3b00*/  ULEA UR4, UR30, UR27, 0x3 ;  /* 0x0000001b1e047291 */ /* 0x000fce000f8e18ff */
[----:B------:R2:W-:Y:S02]  /*3b10*/  @P0 STS.U8 [UR8+0x1c], R0 ;  /* 0x00001c00ff000988 */ /* 0x0005e40008000008 */
[----:B------:R-:W4:Y:S02]  /*3b20*/  SYNCS.PHASECHK.TRANS64.TRYWAIT P0, [UR4], R3 ;  /* 0x00000003ff0075a7 */ /* 0x000f240008001104 */
[----:B--2-4-:R-:W-:Y:S05]  /*3b30*/  @!P0 BRA `(.L_x_69) ;  /* 0x0000005800dc8947 */ /* 0x014fea0003800000 */
.L_x_145:
[----:B------:R-:W-:-:S04]  /*3b40*/  UIADD3 UR4, UPT, UPT, UR30, 0x1, URZ ;  /* 0x000000011e047890 */ /* 0x000fc8000fffe0ff */
[----:B------:R-:W-:-:S04]  /*3b50*/  UISETP.NE.AND UP0, UPT, UR4, 0x4, UPT ;  /* 0x000000040400788c */ /* 0x000fc8000bf05270 */
[----:B-1----:R-:W-:Y:S02]  /*3b60*/  USEL UR6, URZ, 0x1, UP0 ;  /* 0x00000001ff067887 */ /* 0x002fe40008000000 */
[----:B------:R-:W-:-:S04]  /*3b70*/  USEL UR4, UR4, URZ, UP0 ;  /* 0x000000ff04047287 */ /* 0x000fc80008000000 */
[----:B------:R-:W-:Y:S01]  /*3b80*/  ULEA UR5, UR4, UR27, 0x3 ;  /* 0x0000001b04057291 */ /* 0x000fe2000f8e18ff */
[----:B------:R-:W-:-:S04]  /*3b90*/  LOP3.LUT R2, R11, UR6, RZ, 0x3c, !PT ;  /* 0x000000060b027c12 */ /* 0x000fc8000f8e3cff */
[----:B--2---:R-:W-:-:S04]  /*3ba0*/  SHF.L.U32 R3, R2, 0x1f, RZ ;  /* 0x0000001f02037819 */ /* 0x004fc800000006ff */
[----:B------:R-:W1:Y:S02]  /*3bb0*/  SYNCS.PHASECHK.TRANS64.TRYWAIT P0, [UR5], R3 ;  /* 0x00000003ff0075a7 */ /* 0x000e640008001105 */
[----:B-1----:R-:W-:Y:S05]  /*3bc0*/  @!P0 BRA `(.L_x_70) ;  /* 0x0000005800d08947 */ /* 0x002fea0003800000 */
.L_x_147:
        /* <DEDUP_REMOVED lines=9> */
.L_x_149:
[----:B------:R-:W-:-:S04]  /*3c60*/  UIADD3 UR4, UPT, UPT, UR4, 0x1, URZ ;  /* 0x0000000104047890 */ /* 0x000fc8000fffe0ff */
[----:B------:R-:W-:-:S04]  /*3c70*/  UISETP.NE.AND UP0, UPT, UR4, 0x4, UPT ;  /* 0x000000040400788c */ /* 0x000fc8000bf05270 */
[----:B------:R-:W-:Y:S02]  /*3c80*/  USEL UR5, URZ, 0x1, UP0 ;  /* 0x00000001ff057887 */ /* 0x000fe40008000000 */
[----:B------:R-:W-:-:S04]  /*3c90*/  USEL UR4, UR4, URZ, UP0 ;  /* 0x000000ff04047287 */ /* 0x000fc80008000000 */
[----:B------:R-:W-:Y:S01]  /*3ca0*/  ULEA UR4, UR4, UR27, 0x3 ;  /* 0x0000001b04047291 */ /* 0x000fe2000f8e18ff */
[----:B-1----:R-:W-:-:S04]  /*3cb0*/  LOP3.LUT R3, R2, UR5, RZ, 0x3c, !PT ;  /* 0x0000000502037c12 */ /* 0x002fc8000f8e3cff */
[----:B------:R-:W-:-:S04]  /*3cc0*/  SHF.L.U32 R3, R3, 0x1f, RZ ;  /* 0x0000001f03037819 */ /* 0x000fc800000006ff */
[----:B------:R-:W1:Y:S02]  /*3cd0*/  SYNCS.PHASECHK.TRANS64.TRYWAIT P0, [UR4], R3 ;  /* 0x00000003ff0075a7 */ /* 0x000e640008001104 */
[----:B-1----:R-:W-:Y:S05]  /*3ce0*/  @!P0 BRA `(.L_x_72) ;  /* 0x0000005800b88947 */ /* 0x002fea0003800000 */
.L_x_151:
[----:B------:R-:W-:Y:S01]  /*3cf0*/  NOP ;  /* 0x0000000000007918 */ /* 0x000fe20000000000 */
[----:B-1----:R-:W1:Y:S01]  /*3d00*/  LDS R0, [UR8+0x14] ;  /* 0x00001408ff007984 */ /* 0x002e620008000800 */
[----:B------:R-:W-:Y:S01]  /*3d10*/  ULOP3.LUT UR4, UR42, 0xffff, URZ, 0xc0, !UPT ;  /* 0x0000ffff2a047892 */ /* 0x000fe2000f8ec0ff */
[----:B------:R-:W-:Y:S01]  /*3d20*/  UMOV UR5, 0xffff ;  /* 0x0000ffff00057882 */ /* 0x000fe20000000000 */
[----:B------:R-:W-:Y:S02]  /*3d30*/  UMOV UR6, 0x1 ;  /* 0x0000000100067882 */ /* 0x000fe40000000000 */
[----:B------:R-:W-:-:S04]  /*3d40*/  USHF.R.U32.HI UR4, URZ, 0x5, UR4 ;  /* 0x00000005ff047899 */ /* 0x000fc80008011604 */
[----:B------:R-:W-:Y:S02]  /*3d50*/  USHF.L.U32 UR5, UR5, UR4, URZ ;  /* 0x0000000405057299 */ /* 0x000fe400080006ff */
[----:B------:R-:W-:-:S04]  /*3d60*/  USHF.L.U32 UR4, UR6, UR4, URZ ;  /* 0x0000000406047299 */ /* 0x000fc800080006ff */
[----:B-1----:R-:W-:-:S04]  /*3d70*/  LOP3.LUT R0, R0, UR5, RZ, 0xc0, !PT ;  /* 0x0000000500007c12 */ /* 0x002fc8000f8ec0ff */
[----:B------:R-:W-:-:S13]  /*3d80*/  ISETP.NE.AND P0, PT, R0, UR5, PT ;  /* 0x0000000500007c0c */ /* 0x000fda000bf05270 */
[----:B------:R-:W-:Y:S05]  /*3d90*/  @P0 BRA `(.L_x_73) ;  /* 0x0000000000580947 */ /* 0x000fea0003800000 */
[----:B------:R-:W1:Y:S02]  /*3da0*/  LDS R0, [UR8+0x18] ;  /* 0x00001808ff007984 */ /* 0x000e640008000800 */
[----:B-1----:R-:W-:-:S04]  /*3db0*/  LOP3.LUT R0, R0, UR4, RZ, 0xc0, !PT ;  /* 0x0000000400007c12 */ /* 0x002fc8000f8ec0ff */
[----:B------:R-:W-:-:S13]  /*3dc0*/  ISETP.NE.AND P0, PT, R0, UR4, PT ;  /* 0x0000000400007c0c */ /* 0x000fda000bf05270 */
[----:B------:R-:W-:Y:S05]  /*3dd0*/  @P0 BRA `(.L_x_74) ;  /* 0x00000000003c0947 */ /* 0x000fea0003800000 */
[----:B------:R-:W1:Y:S01]  /*3de0*/  S2R R2, SR_LANEID ;  /* 0x0000000000027919 */ /* 0x000e620000000000 */
[----:B------:R-:W-:Y:S01]  /*3df0*/  ULOP3.LUT UR5, URZ, UR5, URZ, 0x33, !UPT ;  /* 0x00000005ff057292 */ /* 0x000fe2000f8e33ff */
[----:B------:R-:W-:Y:S01]  /*3e00*/  LOP3.LUT R4, RZ, UR4, RZ, 0x33, !PT ;  /* 0x00000004ff047c12 */ /* 0x000fe2000f8e33ff */
[----:B------:R-:W-:Y:S02]  /*3e10*/  VOTEU.ANY UR4, UPT, PT ;  /* 0x0000000000047886 */ /* 0x000fe400038e0100 */
[----:B------:R-:W-:Y:S01]  /*3e20*/  UFLO.U32 UR4, UR4 ;  /* 0x00000004000472bd */ /* 0x000fe200080e0000 */
[----:B------:R-:W2:Y:S01]  /*3e30*/  REDUX UR6, R4 ;  /* 0x00000000040673c4 */ /* 0x000ea20000000000 */
[----:B------:R-:W-:-:S06]  /*3e40*/  IMAD.U32 R0, RZ, RZ, UR5 ;  /* 0x00000005ff007e24 */ /* 0x000fcc000f8e00ff */
[----:B------:R4:W-:Y:S01]  /*3e50*/  UTCATOMSWS.AND URZ, UR5 ;  /* 0x0000000500ff79e3 */ /* 0x0009e20008000000 */
[----:B------:R-:W3:Y:S01]  /*3e60*/  REDUX UR7, R0 ;  /* 0x00000000000773c4 */ /* 0x000ee20000000000 */
[----:B-1----:R-:W-:Y:S01]  /*3e70*/  ISETP.EQ.U32.AND P0, PT, R2, UR4, PT ;  /* 0x0000000402007c0c */ /* 0x002fe2000bf02070 */
[----:B--2---:R-:W-:Y:S01]  /*3e80*/  IMAD.U32 R2, RZ, RZ, UR6 ;  /* 0x00000006ff027e24 */ /* 0x004fe2000f8e00ff */
[----:B---3--:R-:W-:-:S11]  /*3e90*/  MOV R3, UR7 ;  /* 0x0000000700037c02 */ /* 0x008fd60008000f00 */
[----:B------:R4:W-:Y:S04]  /*3ea0*/  @P0 ATOMS.AND RZ, [UR8+0x14], R3 ;  /* 0x00001403ffff098c */ /* 0x0009e8000a800008 */
[----:B------:R4:W-:Y:S01]  /*3eb0*/  @P0 ATOMS.AND RZ, [UR8+0x18], R2 ;  /* 0x00001802ffff098c */ /* 0x0009e2000a800008 */
[----:B------:R-:W-:Y:S05]  /*3ec0*/  BRA `(.L_x_75) ;  /* 0x0000000000147947 */ /* 0x000fea0003800000 */
.L_x_74:
[----:B------:R-:W-:Y:S02]  /*3ed0*/  MOV R2, 0x3ef0 ;  /* 0x00003ef000027802 */ /* 0x000fe40000000f00 */
[----:B---3-5:R-:W-:Y:S05]  /*3ee0*/  CALL.REL.NOINC `($__internal_0_$__cuda_sm10x_tcgen05_guardrail_trap_col_being_dealloced_not_returned_by_alloc) ;  /* 0x0000005800e87944 */ /* 0x028fea0003c00000 */
[----:B------:R-:W-:Y:S05]  /*3ef0*/  BRA `(.L_x_75) ;  /* 0x0000000000087947 */ /* 0x000fea0003800000 */
.L_x_73:
[----:B------:R-:W-:Y:S02]  /*3f00*/  MOV R2, 0x3f20 ;  /* 0x00003f2000027802 */ /* 0x000fe40000000f00 */
[----:B---3-5:R-:W-:Y:S05]  /*3f10*/  CALL.REL.NOINC `($__internal_2_$__cuda_sm10x_tcgen05_guardrail_trap_unallocated_columns_being_dealloced) ;  /* 0x0000005800f47944 */ /* 0x028fea0003c00000 */
.L_x_75:
[----:B------:R-:W-:Y:S01]  /*3f20*/  NOP ;  /* 0x0000000000007918 */ /* 0x000fe20000000000 */
[----:B----4-:R-:W-:Y:S05]  /*3f30*/  EXIT ;  /* 0x000000000000794d */ /* 0x010fea0003800000 */
.L_x_57:
[----:B------:R-:W-:-:S09]  /*3f40*/  UISETP.NE.OR UP0, UPT, UR20, 0x3, !UP3 ;  /* 0x000000031400788c */ /* 0x000fd2000df05670 */
[----:B------:R-:W-:Y:S05]  /*3f50*/  BRA.U UP0, `(.L_x_76) ;  /* 0x00000011003c7547 */ /* 0x000fea000b800000 */
[----:B------:R-:W1:Y:S01]  /*3f60*/  LDCU.64 UR4, c[0x0][0x888] ;  /* 0x00011100ff0477ac */ /* 0x000e620008000a00 */
[----:B------:R-:W2:Y:S01]  /*3f70*/  LDC.64 R12, c[0x0][0x348] ;  /* 0x0000d200ff0c7b82 */ /* 0x000ea20000000a00 */
[----:B------:R-:W-:Y:S02]  /*3f80*/  HFMA2 R9, -RZ, RZ, 0, 0 ;  /* 0x00000000ff097431 */ /* 0x000fe400000001ff */
[----:B------:R-:W-:Y:S01]  /*3f90*/  IMAD.MOV.U32 R11, RZ, RZ, 0x1 ;  /* 0x00000001ff0b7424 */ /* 0x000fe200078e00ff */
[----:B------:R-:W3:Y:S01]  /*3fa0*/  LDCU UR43, c[0x0][0x370] ;  /* 0x00006e00ff2b77ac */ /* 0x000ee20008000800 */
[----:B------:R-:W-:Y:S01]  /*3fb0*/  IMAD.MOV.U32 R10, RZ, RZ, RZ ;  /* 0x000000ffff0a7224 */ /* 0x000fe200078e00ff */
[----:B------:R-:W-:Y:S01]  /*3fc0*/  MOV R8, 0x5800 ;  /* 0x0000580000087802 */ /* 0x000fe20000000f00 */
[----:B------:R-:W3:Y:S01]  /*3fd0*/  LDCU.128 UR48, c[0x0][0xb10] ;  /* 0x00016200ff3077ac */ /* 0x000ee20008000c00 */
[----:B------:R-:W4:Y:S01]  /*3fe0*/  LDCU UR37, c[0x0][0x374] ;  /* 0x00006e80ff2577ac */ /* 0x000f220008000800 */
[----:B------:R-:W4:Y:S01]  /*3ff0*/  LDCU.64 UR40, c[0x0][0x890] ;  /* 0x00011200ff2877ac */ /* 0x000f220008000a00 */
[----:B-1----:R-:W-:Y:S01]  /*4000*/  UISETP.NE.U32.AND UP0, UPT, UR4, URZ, UPT ;  /* 0x000000ff0400728c */ /* 0x002fe2000bf05070 */
[----:B------:R-:W1:Y:S01]  /*4010*/  LDCU UR15, c[0x0][0xb0c] ;  /* 0x00016180ff0f77ac */ /* 0x000e620008000800 */
[----:B------:R-:W1:Y:S01]  /*4020*/  LDCU UR53, c[0x0][0xb20] ;  /* 0x00016400ff3577ac */ /* 0x000e620008000800 */
[----:B------:R-:W1:Y:S01]  /*4030*/  LDCU UR4, c[0x0][0xb30] ;  /* 0x00016600ff0477ac */ /* 0x000e620008000800 */
[----:B---3--:R-:W-:-:S02]  /*4040*/  UIMAD.WIDE.U32 UR8, UR43, UR48, URZ ;  /* 0x000000302b0872a5 */ /* 0x008fc4000f8e00ff */
[----:B----4-:R-:W-:Y:S02]  /*4050*/  UIMAD.WIDE.U32 UR10, UR37, UR51, URZ ;  /* 0x00000033250a72a5 */ /* 0x010fe4000f8e00ff */
[----:B------:R-:W-:Y:S02]  /*4060*/  USEL UR52, URZ, 0x1, UP6 ;  /* 0x00000001ff347887 */ /* 0x000fe4000b000000 */
[----:B------:R-:W-:Y:S02]  /*4070*/  UISETP.NE.AND.EX UP6, UPT, UR5, URZ, UPT, UP0 ;  /* 0x000000ff0500728c */ /* 0x000fe4000bfc5300 */
[----:B------:R-:W-:Y:S02]  /*4080*/  UISETP.NE.AND UP0, UPT, UR42, 0x1, UPT ;  /* 0x000000012a00788c */ /* 0x000fe4000bf05270 */
[----:B------:R-:W-:Y:S01]  /*4090*/  UISETP.NE.U32.AND UP0, UPT, UR40, URZ, UPT ;  /* 0x000000ff2800728c */ /* 0x000fe2000bf05070 */
[----:B------:R-:W-:Y:S01]  /*40a0*/  UMOV UR6, 0x400 ;  /* 0x0000040000067882 */ /* 0x000fe20000000000 */
[----:B------:R-:W-:Y:S01]  /*40b0*/  UMOV UR8, UR9 ;  /* 0x0000000900087c82 */ /* 0x000fe20008000000 */
[----:B------:R-:W-:Y:S01]  /*40c0*/  UMOV UR45, UR11 ;  /* 0x0000000b002d7c82 */ /* 0x000fe20008000000 */
[----:B------:R-:W-:-:S02]  /*40d0*/  UISETP.GE.AND UP3, UPT, UR42, 0x1, UPT ;  /* 0x000000012a00788c */ /* 0x000fc4000bf66270 */
[----:B------:R-:W-:Y:S01]  /*40e0*/  UISETP.NE.AND.EX UP5, UPT, UR41, URZ, UPT, UP0 ;  /* 0x000000ff2900728c */ /* 0x000fe2000bfa5300 */
[----:B------:R-:W-:Y:S01]  /*40f0*/  UMOV UR21, URZ ;  /* 0x000000ff00157c82 */ /* 0x000fe20008000000 */
[----:B------:R-:W-:Y:S01]  /*4100*/  UPLOP3.LUT UP1, UPT, UPT, UPT, UPT, 0x40, 0x4 ;  /* 0x000000000004789c */ /* 0x000fe20003f2e870 */
[----:B------:R-:W3:Y:S01]  /*4110*/  LDCU.64 UR22, c[0x0][0xb28] ;  /* 0x00016500ff1677ac */ /* 0x000ee20008000a00 */
[----:B------:R-:W-:Y:S02]  /*4120*/  ULEA UR6, UR44, UR6, 0x18 ;  /* 0x000000062c067291 */ /* 0x000fe4000f8ec0ff */
[----:B-1----:R-:W-:Y:S02]  /*4130*/  UISETP.NE.AND UP3, UPT, UR15, 0x1, UPT ;  /* 0x000000010f00788c */ /* 0x002fe4000bf65270 */
[----:B------:R-:W-:Y:S02]  /*4140*/  USHF.R.U32.HI UR46, URZ, UR49, UR8 ;  /* 0x00000031ff2e7299 */ /* 0x000fe40008011608 */
[----:B------:R-:W-:-:S02]  /*4150*/  USHF.R.U32.HI UR45, URZ, UR53, UR45 ;  /* 0x00000035ff2d7299 */ /* 0x000fc4000801162d */
[----:B------:R-:W-:Y:S02]  /*4160*/  UISETP.NE.AND UP0, UPT, UR50, 0x1, UPT ;  /* 0x000000013200788c */ /* 0x000fe4000bf05270 */
[----:B--2---:R-:W-:-:S11]  /*4170*/  UISETP.NE.AND UP4, UPT, UR4, 0x1, UPT ;  /* 0x000000010400788c */ /* 0x004fd6000bf85270 */
.L_x_84:
[C---:B------:R-:W-:Y:S02]  /*4180*/  LEA R3, R10.reuse, UR6, 0x3 ;  /* 0x000000060a037c11 */ /* 0x040fe4000f8e18ff */
[----:B------:R-:W-:Y:S02]  /*4190*/  SHF.L.U32 R0, R9, 0x1f, RZ ;  /* 0x0000001f09007819 */ /* 0x000fe400000006ff */
[----:B------:R-:W-:Y:S02]  /*41a0*/  LEA R5, R10, UR6, 0x4 ;  /* 0x000000060a057c11 */ /* 0x000fe4000f8e20ff */
[----:B-1----:R-:W1:Y:S02]  /*41b0*/  SYNCS.PHASECHK.TRANS64.TRYWAIT P0, [R3+URZ+0x90], R0 ;  /* 0x00009000030075a7 */ /* 0x002e6400080011ff */
[----:B-1----:R-:W-:Y:S05]  /*41c0*/  @!P0 BRA `(.L_x_77) ;  /* 0x0000005400988947 */ /* 0x002fea0003800000 */
.L_x_152:
        /* <DEDUP_REMOVED lines=8> */
[----:B--2---:R-:W-:Y:S11]  /*4250*/  LOP3.LUT P0, RZ, R6, 0x1, RZ, 0xc0, !PT ;  /* 0x0000000106ff7812 */ /* 0x004ff6000780c0ff */
[----:B------:R-:W-:Y:S02]  /*4260*/  @!UPT UIADD3 URZ, UPT, UPT, URZ, URZ, URZ ;  /* 0x000000fffffff290 */ /* 0x000fe4000fffe0ff */
[----:B----4-:R-:W-:Y:S01]  /*4270*/  VOTEU.ANY UP3, P0 ;  /* 0x0000000000ff7886 */ /* 0x010fe20000060100 */
[----:B------:R-:W-:Y:S11]  /*4280*/  PLOP3.LUT P0, PT, PT, PT, UP3, 0x80, 0x8 ;  /* 0x000000000008781c */ /* 0x000ff60003f0f038 */
[----:B------:R-:W-:Y:S02]  /*4290*/  @!UPT UIADD3 URZ, UPT, UPT, URZ, URZ, URZ ;  /* 0x000000fffffff290 */ /* 0x000fe4000fffe0ff */
[----:B-1----:R-:W-:Y:S02]  /*42a0*/  @P0 SHF.R.U32.HI R0, RZ, 0x10, R5 ;  /* 0x00000010ff000819 */ /* 0x002fe40000011605 */
[----:B------:R-:W-:Y:S02]  /*42b0*/  @P0 MOV R2, R4 ;  /* 0x0000000400020202 */ /* 0x000fe40000000f00 */
[----:B------:R-:W-:Y:S01]  /*42c0*/  @P0 R2UR UR4, R0 ;  /* 0x00000000000402ca */ /* 0x000fe200000e0000 */
[----:B------:R-:W-:Y:S01]  /*42d0*/  VIADD R0, R3, 0xa0 ;  /* 0x000000a003007836 */ /* 0x000fe20000000000 */
[----:B------:R-:W-:Y:S02]  /*42e0*/  @P0 LOP3.LUT R4, R5, 0xffff, RZ, 0xc0, !PT ;  /* 0x0000ffff05040812 */ /* 0x000fe400078ec0ff */
[----:B------:R-:W-:Y:S02]  /*42f0*/  @P0 R2UR UR7, R2 ;  /* 0x00000000020702ca */ /* 0x000fe400000e0000 */
[----:B------:R-:W-:Y:S02]  /*4300*/  PRMT R0, RZ, 0x654, R0 ;  /* 0x00000654ff007816 */ /* 0x000fe40000000000 */
[----:B------:R-:W-:Y:S02]  /*4310*/  @P0 R2UR UR5, R4 ;  /* 0x00000000040502ca */ /* 0x000fe400000e0000 */
[----:B------:R1:W-:Y:S03]  /*4320*/  SYNCS.ARRIVE.TRANS64.RED.A1T0 RZ, [R0+URZ], RZ ;  /* 0x000000ff00ff79a7 */ /* 0x0003e600081004ff */
[----:B------:R-:W-:Y:S04]  /*4330*/  @UP3 UMOV UR29, UR4 ;  /* 0x00000004001d3c82 */ /* 0x000fe80008000000 */
[----:B------:R-:W-:Y:S04]  /*4340*/  @UP3 UMOV UR14, UR7 ;  /* 0x00000007000e3c82 */ /* 0x000fe80008000000 */
[----:B------:R-:W-:Y:S01]  /*4350*/  @UP3 UMOV UR13, UR5 ;  /* 0x00000005000d3c82 */ /* 0x000fe20008000000 */
[----:B------:R-:W-:Y:S05]  /*4360*/  BRA.U !UP0, `(.L_x_78) ;  /* 0x0000000108c07547 */ /* 0x000fea000b800000 */
[----:B------:R-:W-:Y:S02]  /*4370*/  UIMAD.WIDE.U32 UR10, UR13, UR51, URZ ;  /* 0x000000330d0a72a5 */ /* 0x000fe4000f8e00ff */
[----:B------:R-:W-:Y:S02]  /*4380*/  UP2UR UR12, UPR, URZ, 0x4 ;  /* 0x00000004ff0c7883 */ /* 0x000fe40008000000 */
[----:B------:R-:W-:Y:S02]  /*4390*/  UISETP.NE.AND UP2, UPT, UR50, 0x1, UPT ;  /* 0x000000013200788c */ /* 0x000fe4000bf45270 */
[----:B------:R-:W-:Y:S02]  /*43a0*/  UIMAD.WIDE.U32 UR16, UR14, UR48, URZ ;  /* 0x000000300e1072a5 */ /* 0x000fe4000f8e00ff */
[----:B------:R-:W-:Y:S02]  /*43b0*/  USEL UR4, UR37, UR45, !UP2 ;  /* 0x0000002d25047287 */ /* 0x000fe4000d000000 */
[----:B------:R-:W-:Y:S02]  /*43c0*/  UISETP.NE.AND UP0, UPT, UR15, 0x1, UPT ;  /* 0x000000010f00788c */ /* 0x000fe4000bf05270 */
[----:B------:R-:W-:Y:S02]  /*43d0*/  UP2UR UR20, UPR, URZ, 0x2 ;  /* 0x00000002ff147883 */ /* 0x000fe40008000000 */
[----:B------:R-:W-:Y:S02]  /*43e0*/  UISETP.NE.AND UP1, UPT, UR42, 0x1, UPT ;  /* 0x000000012a00788c */ /* 0x000fe4000bf25270 */
[----:B---3--:R-:W-:Y:S02]  /*43f0*/  UIMAD.WIDE.U32 UR18, UR4, UR22, URZ ;  /* 0x00000016041272a5 */ /* 0x008fe4000f8e00ff */
[----:B------:R-:W-:Y:S01]  /*4400*/  USEL UR8, UR43, UR46, !UP0 ;  /* 0x0000002e2b087287 */ /* 0x000fe2000c000000 */
[----:B------:R-:W-:Y:S02]  /*4410*/  UMOV UR5, UR11 ;  /* 0x0000000b00057c82 */ /* 0x000fe40008000000 */
[----:B------:R-:W-:Y:S02]  /*4420*/  USHF.R.U32.HI UR7, URZ, UR53, UR5 ;  /* 0x00000035ff077299 */ /* 0x000fe40008011605 */
[----:B------:R-:W-:Y:S02]  /*4430*/  UIMAD.WIDE.U32 UR24, UR8, UR22, URZ ;  /* 0x00000016081872a5 */ /* 0x000fe4000f8e00ff */
[----:B------:R-:W-:Y:S02]  /*4440*/  USEL UR7, UR13, UR7, !UP2 ;  /* 0x000000070d077287 */ /* 0x000fe4000d000000 */
[----:B------:R-:W-:Y:S02]  /*4450*/  UISETP.NE.AND UP2, UPT, UR12, URZ, UPT ;  /* 0x000000ff0c00728c */ /* 0x000fe4000bf45270 */
[----:B------:R-:W-:Y:S01]  /*4460*/  UIMAD.WIDE.U32 UR10, UR7, UR22, URZ ;  /* 0x00000016070a72a5 */ /* 0x000fe2000f8e00ff */
[----:B------:R-:W-:Y:S02]  /*4470*/  UMOV UR5, UR17 ;  /* 0x0000001100057c82 */ /* 0x000fe40008000000 */
[----:B------:R-:W-:Y:S03]  /*4480*/  USHF.R.U32.HI UR9, URZ, UR49, UR5 ;  /* 0x00000031ff097299 */ /* 0x000fe60008011605 */
[----:B------:R-:W-:Y:S02]  /*4490*/  UMOV UR5, UR19 ;  /* 0x0000001300057c82 */ /* 0x000fe40008000000 */
[----:B------:R-:W-:Y:S03]  /*44a0*/  @UP1 USHF.R.U32.HI UR4, URZ, UR23, UR5 ;  /* 0x00000017ff041299 */ /* 0x000fe60008011605 */
[----:B------:R-:W-:Y:S01]  /*44b0*/  UMOV UR5, UR25 ;  /* 0x0000001900057c82 */ /* 0x000fe20008000000 */
[----:B------:R-:W-:Y:S02]  /*44c0*/  UIMAD UR4, UR42, UR4, URZ ;  /* 0x000000042a0472a4 */ /* 0x000fe4000f8e02ff */
[----:B------:R-:W-:Y:S02]  /*44d0*/  @UP1 USHF.R.U32.HI UR8, URZ, UR23, UR5 ;  /* 0x00000017ff081299 */ /* 0x000fe40008011605 */
[----:B------:R-:W-:Y:S02]  /*44e0*/  USEL UR5, UR14, UR9, !UP0 ;  /* 0x000000090e057287 */ /* 0x000fe4000c000000 */
[----:B------:R-:W-:Y:S02]  /*44f0*/  UIMAD UR9, UR42, UR8, URZ ;  /* 0x000000082a0972a4 */ /* 0x000fe4000f8e02ff */
[----:B------:R-:W-:Y:S03]  /*4500*/  UISETP.GE.AND UP0, UPT, UR7, UR4, UPT ;  /* 0x000000040700728c */ /* 0x000fe6000bf06270 */
[----:B------:R-:W-:Y:S01]  /*4510*/  UMOV UR4, UR11 ;  /* 0x0000000b00047c82 */ /* 0x000fe20008000000 */
[----:B------:R-:W-:Y:S02]  /*4520*/  UISETP.GE.OR UP0, UPT, UR5, UR9, UP0 ;  /* 0x000000090500728c */ /* 0x000fe40008706670 */
[----:B------:R-:W-:Y:S02]  /*4530*/  USHF.R.U32.HI UR4, URZ, UR23, UR4 ;  /* 0x00000017ff047299 */ /* 0x000fe40008011604 */
[----:B------:R-:W-:Y:S02]  /*4540*/  UIMAD.WIDE.U32 UR10, UR5, UR22, URZ ;  /* 0x00000016050a72a5 */ /* 0x000fe4000f8e00ff */
[----:B------:R-:W-:Y:S04]  /*4550*/  USEL UR12, UR7, UR4, !UP1 ;  /* 0x00000004070c7287 */ /* 0x000fe8000c800000 */
[----:B------:R-:W-:Y:S01]  /*4560*/  UIADD3 UR9, UPT, UPT, -UR12, URZ, URZ ;  /* 0x000000ff0c097290 */ /* 0x000fe2000fffe1ff */
[----:B------:R-:W-:Y:S02]  /*4570*/  @!UP0 UMOV UR4, UR11 ;  /* 0x0000000b00048c82 */ /* 0x000fe40008000000 */
[----:B------:R-:W-:Y:S02]  /*4580*/  @!UP0 USHF.R.U32.HI UR4, URZ, UR23, UR4 ;  /* 0x00000017ff048299 */ /* 0x000fe40008011604 */
[----:B------:R-:W-:Y:S02]  /*4590*/  UIMAD UR9, UR42, UR9, UR7 ;  /* 0x000000092a0972a4 */ /* 0x000fe4000f8e0207 */
[----:B------:R-:W-:Y:S02]  /*45a0*/  @!UP0 USEL UR4, UR5, UR4, !UP1 ;  /* 0x0000000405048287 */ /* 0x000fe4000c800000 */
[----:B------:R-:W-:Y:S02]  /*45b0*/  UISETP.NE.AND UP1, UPT, UR20, URZ, UPT ;  /* 0x000000ff1400728c */ /* 0x000fe4000bf25270 */
[----:B------:R-:W-:Y:S02]  /*45c0*/  @!UP0 UIMAD UR8, UR8, UR9, UR4 ;  /* 0x00000009080882a4 */ /* 0x000fe4000f8e0204 */
[----:B------:R-:W-:Y:S02]  /*45d0*/  @!UP0 UIADD3 UR10, UPT, UPT, UR12, -UR4, URZ ;  /* 0x800000040c0a8290 */ /* 0x000fe4000fffe0ff */
[----:B------:R-:W-:Y:S02]  /*45e0*/  UIADD3 UR9, UPT, UPT, -UR7, URZ, URZ ;  /* 0x000000ff07097290 */ /* 0x000fe4000fffe1ff */
[----:B------:R-:W-:Y:S02]  /*45f0*/  UIADD3 UR4, UPT, UPT, -UR5, URZ, URZ ;  /* 0x000000ff05047290 */ /* 0x000fe4000fffe1ff */
[----:B------:R-:W-:Y:S03]  /*4600*/  @!UP0 UIMAD UR7, UR10, UR42, UR5 ;  /* 0x0000002a0a0782a4 */ /* 0x000fe6000f8e0205 */
[----:B------:R-:W-:Y:S01]  /*4610*/  @!UP0 UMOV UR5, UR8 ;  /* 0x0000000800058c82 */ /* 0x000fe20008000000 */
[----:B------:R-:W-:Y:S02]  /*4620*/  UIMAD UR8, UR15, UR4, UR14 ;  /* 0x000000040f0872a4 */ /* 0x000fe4000f8e020e */
[----:B------:R-:W-:Y:S02]  /*4630*/  UIMAD UR4, UR50, UR9, UR13 ;  /* 0x00000009320472a4 */ /* 0x000fe4000f8e020d */
[----:B------:R-:W-:Y:S02]  /*4640*/  UIMAD UR14, UR5, UR15, UR8 ;  /* 0x0000000f050e72a4 */ /* 0x000fe4000f8e0208 */
[----:B------:R-:W-:Y:S11]  /*4650*/  UIMAD UR13, UR7, UR50, UR4 ;  /* 0x00000032070d72a4 */ /* 0x000ff6000f8e0204 */
[----:B------:R-:W-:Y:S01]  /*4660*/  @!UPT UIADD3 URZ, UPT, UPT, URZ, URZ, URZ ;  /* 0x000000fffffff290 */ /* 0x000fe2000fffe0ff */
.L_x_78:
[----:B------:R-:W2:Y:S01]  /*4670*/  @!UP4 LDCU.128 UR16, c[0x0][0xb10] ;  /* 0x00016200ff10c7ac */ /* 0x000ea20008000c00 */
[----:B------:R-:W-:Y:S04]  /*4680*/  ISETP.NE.U32.AND P0, PT, RZ, UR40, PT ;  /* 0x00000028ff007c0c */ /* 0x000fe8000bf05070 */
[----:B------:R-:W-:Y:S01]  /*4690*/  ISETP.NE.AND.EX P0, PT, RZ, UR41, PT, P0 ;  /* 0x00000029ff007c0c */ /* 0x000fe2000bf05300 */
[----:B------:R-:W4:Y:S01]  /*46a0*/  @!UP4 LDCU UR5, c[0x0][0xb0c] ;  /* 0x00016180ff05c7ac */ /* 0x000f220008000800 */
[----:B--2---:R-:W-:Y:S02]  /*46b0*/  UIMAD.WIDE.U32 UR8, UR14, UR16, URZ ;  /* 0x000000100e0872a5 */ /* 0x004fe4000f8e00ff */
[----:B------:R-:W-:Y:S05]  /*46c0*/  UIMAD.WIDE.U32 UR10, UR13, UR19, URZ ;  /* 0x000000130d0a72a5 */ /* 0x000fea000f8e00ff */
[----:B------:R-:W-:Y:S01]  /*46d0*/  @!UP4 UMOV UR4, UR9 ;  /* 0x000000090004cc82 */ /* 0x000fe20008000000 */
[----:B----4-:R-:W-:Y:S02]  /*46e0*/  @!UP4 UISETP.NE.AND UP0, UPT, UR5, 0x1, UPT ;  /* 0x000000010500c88c */ /* 0x010fe4000bf05270 */
[----:B------:R-:W-:Y:S01]  /*46f0*/  @!UP4 USHF.R.U32.HI UR4, URZ, UR17, UR4 ;  /* 0x00000011ff04c299 */ /* 0x000fe20008011604 */
[----:B------:R-:W-:Y:S03]  /*4700*/  @!UP4 UMOV UR7, UR11 ;  /* 0x0000000b0007cc82 */ /* 0x000fe60008000000 */
[----:B------:R-:W-:Y:S02]  /*4710*/  @!UP4 USEL UR8, UR14, UR4, !UP0 ;  /* 0x000000040e08c287 */ /* 0x000fe4000c000000 */
[----:B------:R-:W-:Y:S05]  /*4720*/  @!UP4 UISETP.NE.AND UP0, UPT, UR18, 0x1, UPT ;  /* 0x000000011200c88c */ /* 0x000fea000bf05270 */
[----:B------:R-:W2:Y:S02]  /*4730*/  @!UP4 LDCU UR4, c[0x0][0xb20] ;  /* 0x00016400ff04c7ac */ /* 0x000ea40008000800 */
[----:B--2---:R-:W-:Y:S04]  /*4740*/  @!UP4 USHF.R.U32.HI UR7, URZ, UR4, UR7 ;  /* 0x00000004ff07c299 */ /* 0x004fe80008011607 */
[----:B------:R-:W-:Y:S04]  /*4750*/  @!UP4 USEL UR7, UR13, UR7, !UP0 ;  /* 0x000000070d07c287 */ /* 0x000fe8000c000000 */
[----:B------:R-:W-:Y:S02]  /*4760*/  @!UP4 UIADD3 UR4, UPT, UPT, -UR8, UR7, URZ ;  /* 0x000000070804c290 */ /* 0x000fe4000fffe1ff */
[----:B------:R-:W-:Y:S02]  /*4770*/  @!UP4 UIADD3 UR7, UPT, UPT, UR8, -UR7, URZ ;  /* 0x800000070807c290 */ /* 0x000fe4000fffe0ff */
[----:B------:R-:W-:Y:S02]  /*4780*/  @!UP4 UIMAD UR14, UR4, UR5, UR14 ;  /* 0x00000005040ec2a4 */ /* 0x000fe4000f8e020e */
[----:B------:R-:W-:Y:S01]  /*4790*/  @!UP4 UIMAD UR13, UR7, UR18, UR13 ;  /* 0x00000012070dc2a4 */ /* 0x000fe2000f8e020d */
[----:B------:R-:W-:Y:S11]  /*47a0*/  BRA.U UP1, `(.L_x_79) ;  /* 0x0000000101107547 */ /* 0x000ff6000b800000 */
[----:B-1----:R-:W-:Y:S04]  /*47b0*/  MOV R0, UR52 ;  /* 0x0000003400007c02 */ /* 0x002fe80008000f00 */
[----:B------:R-:W-:Y:S04]  /*47c0*/  SHF.L.U32 R3, R0, 0x1f, RZ ;  /* 0x0000001f00037819 */ /* 0x000fe800000006ff */
[----:B------:R-:W1:Y:S02]  /*47d0*/  SYNCS.PHASECHK.TRANS64.TRYWAIT P1, [UR6+0x88], R3 ;  /* 0x00008803ff0075a7 */ /* 0x000e640008021106 */
[----:B-1----:R-:W-:Y:S05]  /*47e0*/  @!P1 BRA `(.L_x_80) ;  /* 0x0000005000249947 */ /* 0x002fea0003800000 */
.L_x_79:
[----:B------:R-:W-:Y:S05]  /*47f0*/  BRA.U !UP5, `(.L_x_81) ;  /* 0x000000010d387547 */ /* 0x000fea000b800000 */
[----:B------:R-:W-:Y:S01]  /*4800*/  UPLOP3.LUT UP2, UPT, UPT, UPT, UP6, 0x80, 0x8 ;  /* 0x000000000008789c */ /* 0x000fe20003f4f060 */
[----:B-1----:R-:W-:Y:S01]  /*4810*/  HFMA2 R0, -RZ, RZ, 0, 5.9604644775390625e-08 ;  /* 0x00000001ff007431 */ /* 0x002fe200000001ff */
[----:B------:R-:W1:Y:S01]  /*4820*/  LDCU.64 UR8, c[0x0][0x358] ;  /* 0x00006b00ff0877ac */ /* 0x000e620008000a00 */
[----:B------:R-:W-:Y:S03]  /*4830*/  IMAD.MOV.U32 R206, RZ, RZ, 0x1 ;  /* 0x00000001ffce7424 */ /* 0x000fe600078e00ff */
[----:B------:R-:W-:Y:S05]  /*4840*/  PLOP3.LUT P1, PT, PT, PT, UP2, 0x80, 0x8 ;  /* 0x000000000008781c */ /* 0x000fea0003f2f028 */
[----:B------:R-:W2:Y:S01]  /*4850*/  @UP2 LDCU.64 UR4, c[0x0][0x888] ;  /* 0x00011100ff0427ac */ /* 0x000ea20008000a00 */
[----:B------:R-:W-:Y:S07]  /*4860*/  @UP2 UIMAD UR7, UR36, UR40, URZ ;  /* 0x00000028240722a4 */ /* 0x000fee000f8e02ff */
[----:B------:R-:W-:Y:S01]  /*4870*/  @!P1 PRMT R206, R0, 0x7610, R206 ;  /* 0x0000761000ce9816 */ /* 0x000fe200000000ce */
[----:B--2---:R-:W-:Y:S06]  /*4880*/  @UP2 UIMAD.WIDE UR4, UR7, 0x4, UR4 ;  /* 0x00000004070428a5 */ /* 0x004fec000f8e0204 */
[----:B------:R-:W-:Y:S01]  /*4890*/  IMAD.U32 R2, RZ, RZ, UR4 ;  /* 0x00000004ff027e24 */ /* 0x000fe2000f8e00ff */
[----:B------:R-:W-:Y:S04]  /*48a0*/  MOV R3, UR5 ;  /* 0x0000000500037c02 */ /* 0x000fe80008000f00 */
[----:B------:R-:W2:Y:S01]  /*48b0*/  @!UP2 LDCU UR4, c[0x0][0x880] ;  /* 0x00011000ff04a7ac */ /* 0x000ea20008000800 */
[----:B-1---5:R4:W5:Y:S02]  /*48c0*/  @P1 LDG.E R107, desc[UR8][R2.64] ;  /* 0x00000008026b1981 */ /* 0x022964000c1e1900 */
[----:B--2-4-:R-:W-:Y:S07]  /*48d0*/  @!P1 IMAD.U32 R107, RZ, RZ, UR4 ;  /* 0x00000004ff6b9e24 */ /* 0x014fee000f8e00ff */
.L_x_81:
[----:B-----5:R-:W-:Y:S01]  /*48e0*/  @!P0 FSETP.EQ.AND P1, PT, R107, RZ, PT ;  /* 0x000000ff6b00820b */ /* 0x020fe20003f22000 */
[----:B------:R-:W-:Y:S01]  /*48f0*/  @!UPT UIADD3 URZ, UPT, UPT, URZ, URZ, URZ ;  /* 0x000000fffffff290 */ /* 0x000fe2000fffe0ff */
[----:B------:R-:W-:Y:S11]  /*4900*/  @!P0 BRA `(.L_x_82) ;  /* 0x0000000000148947 */ /* 0x000ff60003800000 */
[----:B------:R-:W-:Y:S02]  /*4910*/  LOP3.LUT P0, RZ, R206, 0xff, RZ, 0xc0, !PT ;  /* 0x000000ffceff7812 */ /* 0x000fe4000780c0ff */
[----:B------:R-:W-:Y:S04]  /*4920*/  PLOP3.LUT P1, PT, PT, PT, UP2, 0x80, 0x8 ;  /* 0x000000000008781c */ /* 0x000fe80003f2f028 */
[----:B------:R-:W-:Y:S07]  /*4930*/  PLOP3.LUT P1, PT, P1, PT, PT, 0x8, 0x80 ;  /* 0x000000000080781c */ /* 0x000fee0000f2e170 */
[----:B------:R-:W-:Y:S11]  /*4940*/  @P0 FSETP.EQ.AND P1, PT, R107, RZ, PT ;  /* 0x000000ff6b00020b */ /* 0x000ff60003f22000 */
[----:B------:R-:W-:Y:S02]  /*4950*/  @!UPT UIADD3 URZ, UPT, UPT, URZ, URZ, URZ ;  /* 0x000000fffffff290 */ /* 0x000fe4000fffe0ff */
.L_x_82:
[----:B------:R-:W-:Y:S01]  /*4960*/  ULEA UR7, UR21, UR6, 0x3 ;  /* 0x0000000615077291 */ /* 0x000fe2000f8e18ff */
[----:B-1----:R-:W-:Y:S02]  /*4970*/  SHF.L.U32 R0, R11, 0x1f, RZ ;  /* 0x0000001f0b007819 */ /* 0x002fe400000006ff */
[----:B------:R-:W-:Y:S01]  /*4980*/  ELECT P0, URZ, PT ;  /* 0x0000000000ff782f */ /* 0x000fe20003800000 */
[----:B------:R-:W-:Y:S05]  /*4990*/  VIADD R10, R10, 0x1 ;  /* 0x000000010a0a7836 */ /* 0x000fea0000000000 */
[----:B------:R-:W1:Y:S02]  /*49a0*/  SYNCS.PHASECHK.TRANS64.TRYWAIT P2, [UR7+0x70], R0 ;  /* 0x00007000ff0075a7 */ /* 0x000e640008041107 */
[----:B-1----:R-:W-:Y:S05]  /*49b0*/  @!P2 BRA `(.L_x_83) ;  /* 0x0000004c00c8a947 */ /* 0x002fea0003800000 */
.L_x_155:
[----:B------:R-:W-:Y:S01]  /*49c0*/  UIADD3 UR33, UPT, UPT, UR7, 0x60, URZ ;  /* 0x0000006007217890 */ /* 0x000fe2000fffe0ff */
[----:B------:R-:W-:Y:S01]  /*49d0*/  PLOP3.LUT P0, PT, P1, P0, PT, 0xf2, 0x2f ;  /* 0x00000000002f781c */ /* 0x000fe20000f01e72 */
[----:B------:R-:W-:Y:S01]  /*49e0*/  UMOV UR38, 0x0 ;  /* 0x0000000000267882 */ /* 0x000fe20000000000 */
[----:B------:R-:W-:Y:S01]  /*49f0*/  UMOV UR39, 0x10000000 ;  /* 0x1000000000277882 */ /* 0x000fe20000000000 */
[----:B------:R-:W-:Y:S01]  /*4a00*/  UMOV UR28, UR36 ;  /* 0x00000024001c7c82 */ /* 0x000fe20008000000 */
[----:B------:R-:W-:Y:S01]  /*4a10*/  UMOV UR12, UR36 ;  /* 0x00000024000c7c82 */ /* 0x000fe20008000000 */
[----:B------:R-:W-:Y:S01]  /*4a20*/  UMOV UR20, UR36 ;  /* 0x0000002400147c82 */ /* 0x000fe20008000000 */
[----:B------:R-:W-:Y:S01]  /*4a30*/  UMOV UR25, UR33 ;  /* 0x0000002100197c82 */ /* 0x000fe20008000000 */
[----:B------:R-:W-:Y:S01]  /*4a40*/  UMOV UR9, UR33 ;  /* 0x0000002100097c82 */ /* 0x000fe20008000000 */
[----:B------:R-:W-:Y:S01]  /*4a50*/  UMOV UR17, UR33 ;  /* 0x0000002100117c82 */ /* 0x000fe20008000000 */
[----:B------:R-:W-:Y:S02]  /*4a60*/  R2UR UR55, R218 ;  /* 0x00000000da3772ca */ /* 0x000fe400000e0000 */
[----:B------:R-:W-:Y:S02]  /*4a70*/  R2UR UR54, R219 ;  /* 0x00000000db3672ca */ /* 0x000fe400000e0000 */
[----:B------:R-:W-:Y:S01]  /*4a80*/  @!P0 IADD3 R2, P1, PT, R12, 0x580, RZ ;  /* 0x000005800c028810 */ /* 0x000fe20007f3e0ff */
[----:B------:R-:W-:Y:S01]  /*4a90*/  VOTEU.ALL UP0, P0 ;  /* 0x0000000000ff7886 */ /* 0x000fe20000000000 */
[----:B------:R-:W-:Y:S02]  /*4aa0*/  VOTEU.ALL UP1, P0 ;  /* 0x0000000000ff7886 */ /* 0x000fe40000020000 */
[----:B------:R-:W-:Y:S01]  /*4ab0*/  @!P0 R2UR UR5, R2 ;  /* 0x00000000020582ca */ /* 0x000fe200000e0000 */
[----:B-1----:R-:W-:Y:S01]  /*4ac0*/  @!P0 IMAD.X R0, RZ, RZ, R13, P1 ;  /* 0x000000ffff008224 */ /* 0x002fe200008e060d */
[----:B------:R-:W-:Y:S01]  /*4ad0*/  @!UP0 USHF.L.U32 UR35, UR47, 0x6, URZ ;  /* 0x000000062f238899 */ /* 0x000fe200080006ff */
[----:B------:R-:W-:Y:S01]  /*4ae0*/  ISETP.NE.AND P1, PT, R10, 0x2, PT ;  /* 0x000000020a00780c */ /* 0x000fe20003f25270 */
[----:B------:R-:W-:Y:S02]  /*4af0*/  @!UP0 UIMAD UR34, UR56, 0xb0, URZ ;  /* 0x000000b0382288a4 */ /* 0x000fe4000f8e02ff */
[----:B------:R-:W-:Y:S01]  /*4b00*/  @!P0 R2UR UR4, R0 ;  /* 0x00000000000482ca */ /* 0x000fe200000e0000 */
[----:B------:R-:W-:Y:S01]  /*4b10*/  UIADD3 UR56, UPT, UPT, UR13, UR55, URZ ;  /* 0x000000370d387290 */ /* 0x000fe2000fffe0ff */
[----:B------:R-:W-:Y:S01]  /*4b20*/  SEL R0, RZ, 0x1, P1 ;  /* 0x00000001ff007807 */ /* 0x000fe20000800000 */
[----:B------:R-:W-:Y:S01]  /*4b30*/  @!UP0 UIADD3 UR26, UPT, UPT, UR34, 0x10, URZ ;  /* 0x00000010221a8890 */ /* 0x000fe2000fffe0ff */
[----:B------:R-:W-:Y:S01]  /*4b40*/  SEL R10, R10, RZ, P1 ;  /* 0x000000ff0a0a7207 */ /* 0x000fe20000800000 */
[----:B------:R-:W-:Y:S01]  /*4b50*/  UMOV UR27, UR35 ;  /* 0x00000023001b7c82 */ /* 0x000fe20008000000 */
[----:B------:R-:W-:Y:S01]  /*4b60*/  @!UP0 UIADD3 UR10, UPT, UPT, UR34, 0x20, URZ ;  /* 0x00000020220a8890 */ /* 0x000fe2000fffe0ff */
[----:B------:R-:W-:Y:S01]  /*4b70*/  IMAD.U32 R2, RZ, RZ, UR5 ;  /* 0x00000005ff027e24 */ /* 0x000fe2000f8e00ff */
[----:B------:R-:W-:Y:S01]  /*4b80*/  UMOV UR11, UR35 ;  /* 0x00000023000b7c82 */ /* 0x000fe20008000000 */
[----:B------:R-:W-:Y:S01]  /*4b90*/  @!UP0 UIADD3 UR18, UPT, UPT, UR34, 0x30, URZ ;  /* 0x0000003022128890 */ /* 0x000fe2000fffe0ff */
[----:B------:R-:W-:Y:S01]  /*4ba0*/  LOP3.LUT R9, R9, R0, RZ, 0x3c, !PT ;  /* 0x0000000009097212 */ /* 0x000fe200078e3cff */
[----:B------:R-:W-:Y:S01]  /*4bb0*/  UMOV UR19, UR35 ;  /* 0x0000002300137c82 */ /* 0x000fe20008000000 */
[----:B------:R-:W-:Y:S01]  /*4bc0*/  @!P0 R2UR UR30, R2 ;  /* 0x00000000021e82ca */ /* 0x000fe200000e0000 */
[----:B------:R-:W-:Y:S01]  /*4bd0*/  IMAD.U32 R3, RZ, RZ, UR4 ;  /* 0x00000004ff037e24 */ /* 0x000fe2000f8e00ff */
[----:B------:R-:W-:Y:S02]  /*4be0*/  @!UP0 UIMAD UR4, UR21, 0x5800, UR6 ;  /* 0x00005800150488a4 */ /* 0x000fe4000f8e0206 */
[----:B------:R-:W-:Y:S02]  /*4bf0*/  UIADD3 UR47, UPT, UPT, UR14, UR54, URZ ;  /* 0x000000360e2f7290 */ /* 0x000fe4000fffe0ff */
[----:B------:R-:W-:Y:S01]  /*4c00*/  @!P0 R2UR UR31, R3 ;  /* 0x00000000031f82ca */ /* 0x000fe200000e0000 */
[----:B------:R-:W-:Y:S02]  /*4c10*/  @!UP0 UIADD3 UR32, UPT, UPT, UR4, 0x200, URZ ;  /* 0x0000020004208890 */ /* 0x000fe4000fffe0ff */
[----:B------:R-:W-:Y:S02]  /*4c20*/  @!UP0 UIADD3 UR24, UPT, UPT, UR4, 0xa00, URZ ;  /* 0x00000a0004188890 */ /* 0x000fe4000fffe0ff */
[----:B------:R-:W-:Y:S02]  /*4c30*/  @!UP0 UIADD3 UR8, UPT, UPT, UR4, 0x1200, URZ ;  /* 0x0000120004088890 */ /* 0x000fe4000fffe0ff */
[----:B------:R-:W-:Y:S06]  /*4c40*/  @!UP0 UIADD3 UR16, UPT, UPT, UR4, 0x1a00, URZ ;  /* 0x00001a0004108890 */ /* 0x000fec000fffe0ff */
[----:B------:R1:W-:Y:S01]  /*4c50*/  @!UP1 UTMALDG.3D [UR32], [UR30], desc[UR38] ;  /* 0x000026201e0095b4 */ /* 0x0003e20008011000 */
[----:B------:R-:W-:Y:S05]  /*4c60*/  VOTEU.ALL UP1, P0 ;  /* 0x0000000000ff7886 */ /* 0x000fea0000020000 */
[----:B------:R2:W-:Y:S01]  /*4c70*/  @!UP1 UTMALDG.3D [UR24], [UR30], desc[UR38] ;  /* 0x000026181e0095b4 */ /* 0x0005e20008011000 */
[----:B------:R-:W-:Y:S05]  /*4c80*/  VOTEU.ALL UP1, P0 ;  /* 0x0000000000ff7886 */ /* 0x000fea0000020000 */
[----:B------:R4:W-:Y:S01]  /*4c90*/  @!UP1 UTMALDG.3D [UR8], [UR30], desc[UR38] ;  /* 0x000026081e0095b4 */ /* 0x0009e20008011000 */
[----:B------:R-:W-:Y:S05]  /*4ca0*/  VOTEU.ALL UP1, P0 ;  /* 0x0000000000ff7886 */ /* 0x000fea0000020000 */
[----:B------:R5:W-:Y:S01]  /*4cb0*/  @!UP1 UTMALDG.3D [UR16], [UR30], desc[UR38] ;  /* 0x000026101e0095b4 */ /* 0x000be20008011000 */
[----:B------:R-:W-:Y:S01]  /*4cc0*/  VOTEU.ALL UP1, P0 ;  /* 0x0000000000ff7886 */ /* 0x000fe20000020000 */
[----:B-1----:R-:W-:Y:S01]  /*4cd0*/  UMOV UR36, UR29 ;  /* 0x0000001d00247c82 */ /* 0x002fe20008000000 */
[----:B--2---:R-:W-:Y:S02]  /*4ce0*/  @!UP0 UIADD3 UR26, UPT, UPT, UR34, 0x40, URZ ;  /* 0x00000040221a8890 */ /* 0x004fe4000fffe0ff */
[----:B------:R-:W-:Y:S02]  /*4cf0*/  @!UP0 UIADD3 UR24, UPT, UPT, UR4, 0x2200, URZ ;  /* 0x0000220004188890 */ /* 0x000fe4000fffe0ff */
[----:B----4-:R-:W-:Y:S02]  /*4d00*/  @!UP0 UIADD3 UR10, UPT, UPT, UR34, 0x50, URZ ;  /* 0x00000050220a8890 */ /* 0x010fe4000fffe0ff */
[----:B------:R-:W-:Y:S05]  /*4d10*/  @!UP0 UIADD3 UR8, UPT, UPT, UR4, 0x2a00, URZ ;  /* 0x00002a0004088890 */ /* 0x000fea000fffe0ff */
[----:B------:R1:W-:Y:S01]  /*4d20*/  @!UP1 UTMALDG.3D [UR24], [UR30], desc[UR38] ;  /* 0x000026181e0095b4 */ /* 0x0003e20008011000 */
[----:B------:R-:W-:Y:S01]  /*4d30*/  VOTEU.ALL UP1, P0 ;  /* 0x0000000000ff7886 */ /* 0x000fe20000020000 */
[----:B-----5:R-:W-:Y:S02]  /*4d40*/  @!UP0 UIADD3 UR18, UPT, UPT, UR34, 0x60, URZ ;  /* 0x0000006022128890 */ /* 0x020fe4000fffe0ff */
[----:B------:R-:W-:Y:S02]  /*4d50*/  @!UP0 UIADD3 UR16, UPT, UPT, UR4, 0x3200, URZ ;  /* 0x0000320004108890 */ /* 0x000fe4000fffe0ff */
[----:B------:R2:W-:Y:S01]  /*4d60*/  @!UP1 UTMALDG.3D [UR8], [UR30], desc[UR38] ;  /* 0x000026081e0095b4 */ /* 0x0005e20008011000 */
[----:B------:R-:W-:Y:S06]  /*4d70*/  VOTEU.ALL UP1, P0 ;  /* 0x0000000000ff7886 */ /* 0x000fec0000020000 */
[----:B------:R4:W-:Y:S01]  /*4d80*/  @!UP1 UTMALDG.3D [UR16], [UR30], desc[UR38] ;  /* 0x000026101e0095b4 */ /* 0x0009e20008011000 */
[----:B------:R-:W-:Y:S01]  /*4d90*/  VOTEU.ALL UP1, P0 ;  /* 0x0000000000ff7886 */ /* 0x000fe20000020000 */
[----:B-1----:R-:W-:Y:S02]  /*4da0*/  @!UP0 UIADD3 UR26, UPT, UPT, UR34, 0x70, URZ ;  /* 0x00000070221a8890 */ /* 0x002fe4000fffe0ff */
[----:B------:R-:W-:Y:S02]  /*4db0*/  @!UP0 UIADD3 UR24, UPT, UPT, UR4, 0x3a00, URZ ;  /* 0x00003a0004188890 */ /* 0x000fe4000fffe0ff */
[----:B--2---:R-:W-:Y:S02]  /*4dc0*/  @!UP0 UIADD3 UR10, UPT, UPT, UR34, 0x80, URZ ;  /* 0x00000080220a8890 */ /* 0x004fe4000fffe0ff */
[----:B------:R-:W-:Y:S05]  /*4dd0*/  @!UP0 UIADD3 UR8, UPT, UPT, UR4, 0x4200, URZ ;  /* 0x0000420004088890 */ /* 0x000fea000fffe0ff */
[----:B------:R-:W-:Y:S01]  /*4de0*/  @!UP1 UTMALDG.3D [UR24], [UR30], desc[UR38] ;  /* 0x000026181e0095b4 */ /* 0x000fe20008011000 */
[----:B------:R-:W-:Y:S01]  /*4df0*/  VOTEU.ALL UP1, P0 ;  /* 0x0000000000ff7886 */ /* 0x000fe20000020000 */
[----:B----4-:R-:W-:Y:S02]  /*4e00*/  @!UP0 UIADD3 UR18, UPT, UPT, UR34, 0x90, URZ ;  /* 0x0000009022128890 */ /* 0x010fe4000fffe0ff */
[----:B------:R-:W-:Y:S02]  /*4e10*/  @!UP0 UIADD3 UR16, UPT, UPT, UR4, 0x4a00, URZ ;  /* 0x00004a0004108890 */ /* 0x000fe4000fffe0ff */
[----:B------:R1:W-:Y:S01]  /*4e20*/  @!UP1 UTMALDG.3D [UR8], [UR30], desc[UR38] ;  /* 0x000026081e0095b4 */ /* 0x0003e20008011000 */
[----:B------:R-:W-:Y:S02]  /*4e30*/  UPLOP3.LUT UP1, UPT, UPT, UPT, UPT, 0x80, 0x8 ;  /* 0x000000000008789c */ /* 0x000fe40003f2f070 */
[----:B-1----:R-:W-:Y:S02]  /*4e40*/  @!UP0 UIADD3 UR10, UPT, UPT, UR34, 0xa0, URZ ;  /* 0x000000a0220a8890 */ /* 0x002fe4000fffe0ff */
[----:B------:R-:W-:Y:S01]  /*4e50*/  @!UP0 UIADD3 UR8, UPT, UPT, UR4, 0x5200, URZ ;  /* 0x0000520004088890 */ /* 0x000fe2000fffe0ff */
[----:B------:R-:W-:Y:S01]  /*4e60*/  VOTEU.ALL UP0, P0 ;  /* 0x0000000000ff7886 */ /* 0x000fe20000000000 */
[----:B------:R-:W-:Y:S04]  /*4e70*/  UIADD3 UR4, UPT, UPT, UR21, 0x1, URZ ;  /* 0x0000000115047890 */ /* 0x000fe8000fffe0ff */
[----:B------:R1:W-:Y:S01]  /*4e80*/  @!UP0 UTMALDG.3D [UR16], [UR30], desc[UR38] ;  /* 0x000026101e0085b4 */ /* 0x0003e20008011000 */
[----:B------:R-:W-:Y:S04]  /*4e90*/  UISETP.NE.AND UP0, UPT, UR4, 0x2, UPT ;  /* 0x000000020400788c */ /* 0x000fe8000bf05270 */
[----:B------:R-:W-:Y:S02]  /*4ea0*/  USEL UR5, URZ, 0x1, UP0 ;  /* 0x00000001ff057887 */ /* 0x000fe40008000000 */
[----:B------:R-:W-:Y:S02]  /*4eb0*/  USEL UR21, UR4, URZ, UP0 ;  /* 0x000000ff04157287 */ /* 0x000fe40008000000 */
[----:B------:R-:W-:Y:S01]  /*4ec0*/  VOTEU.ALL UP0, P0 ;  /* 0x0000000000ff7886 */ /* 0x000fe20000000000 */
[----:B------:R-:W-:Y:S01]  /*4ed0*/  UPRMT UR4, UR44, 0x654, UR33 ;  /* 0x000006542c047896 */ /* 0x000fe20008000021 */
[----:B------:R-:W-:Y:S03]  /*4ee0*/  LOP3.LUT R11, R11, UR5, RZ, 0x3c, !PT ;  /* 0x000000050b0b7c12 */ /* 0x000fe6000f8e3cff */
[----:B------:R1:W-:Y:S01]  /*4ef0*/  @!UP0 UTMALDG.3D [UR8], [UR30], desc[UR38] ;  /* 0x000026081e0085b4 */ /* 0x0003e20008011000 */
[----:B------:R1:W-:Y:S04]  /*4f00*/  @!P0 SYNCS.ARRIVE.TRANS64.RED.A0TR RZ, [UR7+0x60], R8 ;  /* 0x00006008ffff89a7 */ /* 0x0003e80008300407 */
[----:B------:R-:W-:Y:S01]  /*4f10*/  SYNCS.ARRIVE.TRANS64.RED.A1T0 RZ, [UR4], RZ ;  /* 0x000000ffffff79a7 */ /* 0x000fe20008100404 */
[----:B------:R-:W-:Y:S05]  /*4f20*/  BRA.U UP3, `(.L_x_84) ;  /* 0xfffffff103947547 */ /* 0x000fea000b83ffff */
[----:B------:R-:W-:Y:S01]  /*4f30*/  UIADD3 UR6, UPT, UPT, UR6, 0x70, URZ ;  /* 0x0000007006067890 */ /* 0x000fe2000fffe0ff */
[----:B------:R-:W-:-:S03]  /*4f40*/  SHF.L.U32 R3, R11, 0x1f, RZ ;  /* 0x0000001f0b037819 */ /* 0x000fc600000006ff */
[----:B------:R-:W-:-:S09]  /*4f50*/  ULEA UR4, UR21, UR6, 0x3 ;  /* 0x0000000615047291 */ /* 0x000fd2000f8e18ff */
[----:B------:R-:W2:Y:S02]  /*4f60*/  SYNCS.PHASECHK.TRANS64.TRYWAIT P0, [UR4], R3 ;  /* 0x00000003ff0075a7 */ /* 0x000ea40008001104 */
[----:B--2---:R-:W-:Y:S05]  /*4f70*/  @!P0 BRA `(.L_x_85) ;  /* 0x0000004800708947 */ /* 0x004fea0003800000 */
.L_x_157:
[----:B------:R-:W-:-:S04]  /*4f80*/  UIADD3 UR4, UPT, UPT, UR21, 0x1, URZ ;  /* 0x0000000115047890 */ /* 0x000fc8000fffe0ff */
[----:B------:R-:W-:-:S04]  /*4f90*/  UISETP.NE.AND UP0, UPT, UR4, 0x2, UPT ;  /* 0x000000020400788c */ /* 0x000fc8000bf05270 */
[----:B------:R-:W-:Y:S02]  /*4fa0*/  USEL UR5, URZ, 0x1, UP0 ;  /* 0x00000001ff057887 */ /* 0x000fe40008000000 */
[----:B------:R-:W-:-:S04]  /*4fb0*/  USEL UR4, UR4, URZ, UP0 ;  /* 0x000000ff04047287 */ /* 0x000fc80008000000 */
[----:B------:R-:W-:Y:S01]  /*4fc0*/  ULEA UR4, UR4, UR6, 0x3 ;  /* 0x0000000604047291 */ /* 0x000fe2000f8e18ff */
[----:B--2---:R-:W-:-:S04]  /*4fd0*/  LOP3.LUT R3, R11, UR5, RZ, 0x3c, !PT ;  /* 0x000000050b037c12 */ /* 0x004fc8000f8e3cff */
[----:B------:R-:W-:Y:S01]  /*4fe0*/  SHF.L.U32 R3, R3, 0x1f, RZ ;  /* 0x0000001f03037819 */ /* 0x000fe200000006ff */
[----:B------:R-:W-:-:S07]  /*4ff0*/  IMAD.U32 R0, RZ, RZ, UR4 ;  /* 0x00000004ff007e24 */ /* 0x000fce000f8e00ff */
.L_x_86:
[----:B--2---:R2:W4:Y:S02]  /*5000*/  SYNCS.PHASECHK.TRANS64.TRYWAIT P0, [R0+URZ], R3 ;  /* 0x00000003000075a7 */ /* 0x00452400080011ff */
[----:B----4-:R-:W-:Y:S05]  /*5010*/  @!P0 NANOSLEEP.SYNCS 0x989680 ;  /* 0x009896800000895d */ /* 0x010fea0003900000 */
[----:B------:R-:W4:Y:S02]  /*5020*/  @!P0 SYNCS.PHASECHK.TRANS64 P0, [R0+URZ], R3 ;  /* 0x00000003000085a7 */ /* 0x000f2400080010ff */
[----:B-1-34-:R-:W-:Y:S05]  /*5030*/  @P0 EXIT ;  /* 0x000000000000094d */ /* 0x01afea0003800000 */
[----:B------:R-:W-:Y:S05]  /*5040*/  BRA `(.L_x_86) ;  /* 0xfffffffc00ec7947 */ /* 0x000fea000383ffff */
.L_x_76:
[----:B------:R-:W-:-:S06]  /*5050*/  UISETP.GE.AND UP0, UPT, UR20, 0x4, UPT ;  /* 0x000000041400788c */ /* 0x000fcc000bf06270 */
[----:B------:R-:W-:-:S13]  /*5060*/  PLOP3.LUT P0, PT, PT, PT, UP0, 0x80, 0x8 ;  /* 0x000000000008781c */ /* 0x000fda0003f0f008 */
[----:B------:R-:W-:Y:S05]  /*5070*/  @!P0 EXIT ;  /* 0x000000000000894d */ /* 0x000fea0003800000 */
[----:B------:R-:W-:Y:S01]  /*5080*/  BAR.SYNC.DEFER_BLOCKING 0x6, 0xa0 ;  /* 0x0182800000007b1d */ /* 0x000fe20000010000 */
[C---:B------:R-:W-:Y:S01]  /*5090*/  IMAD.SHL.U32 R197, R226.reuse, 0x8, RZ ;  /* 0x00000008e2c57824 */ /* 0x040fe200078e00ff */
[----:B------:R-:W-:Y:S01]  /*50a0*/  SHF.R.U32.HI R7, RZ, 0x1, R226 ;  /* 0x00000001ff077819 */ /* 0x000fe200000116e2 */
[----:B------:R-:W-:Y:S01]  /*50b0*/  IMAD.SHL.U32 R2, R226, 0x10, RZ ;  /* 0x00000010e2027824 */ /* 0x000fe200078e00ff */
[----:B------:R-:W-:Y:S01]  /*50c0*/  CS2R R222, SRZ ;  /* 0x0000000000de7805 */ /* 0x000fe2000001ff00 */
[----:B------:R-:W-:Y:S01]  /*50d0*/  IMAD.MOV.U32 R225, RZ, RZ, 0x1 ;  /* 0x00000001ffe17424 */ /* 0x000fe200078e00ff */
[----:B------:R-:W-:Y:S01]  /*50e0*/  UMOV UR46, 0x400 ;  /* 0x00000400002e7882 */ /* 0x000fe20000000000 */
[----:B------:R-:W1:Y:S01]  /*50f0*/  LDCU.64 UR4, c[0x0][0x888] ;  /* 0x00011100ff0477ac */ /* 0x000e620008000a00 */
[----:B------:R-:W2:Y:S01]  /*5100*/  LDC.64 R202, c[0x0][0x888] ;  /* 0x00022200ffca7b82 */ /* 0x000ea20000000a00 */
[----:B------:R-:W-:Y:S01]  /*5110*/  LOP3.LUT R197, R197, 0x300, RZ, 0xc0, !PT ;  /* 0x00000300c5c57812 */ /* 0x000fe200078ec0ff */
[----:B------:R-:W-:Y:S01]  /*5120*/  IMAD.MOV.U32 R104, RZ, RZ, RZ ;  /* 0x000000ffff687224 */ /* 0x000fe200078e00ff */
[----:B------:R-:W-:Y:S01]  /*5130*/  ULEA UR46, UR44, UR46, 0x18 ;  /* 0x0000002e2c2e7291 */ /* 0x000fe2000f8ec0ff */
[----:B------:R-:W-:Y:S01]  /*5140*/  LOP3.LUT R0, R2, 0x40, RZ, 0xc0, !PT ;  /* 0x0000004002007812 */ /* 0x000fe200078ec0ff */
[----:B------:R-:W-:Y:S01]  /*5150*/  IMAD.MOV.U32 R224, RZ, RZ, RZ ;  /* 0x000000ffffe07224 */ /* 0x000fe200078e00ff */
[--C-:B------:R-:W-:Y:S01]  /*5160*/  LOP3.LUT R197, R197, 0x30, R2.reuse, 0xf8, !PT ;  /* 0x00000030c5c57812 */ /* 0x100fe200078ef802 */
[----:B------:R-:W-:Y:S01]  /*5170*/  IMAD.MOV.U32 R221, RZ, RZ, RZ ;  /* 0x000000ffffdd7224 */ /* 0x000fe200078e00ff */
[----:B------:R-:W3:Y:S01]  /*5180*/  LDC.64 R204, c[0x0][0x890] ;  /* 0x00022400ffcc7b82 */ /* 0x000ee20000000a00 */
[----:B------:R-:W-:Y:S01]  /*5190*/  LOP3.LUT R7, R0, 0x8, R7, 0xf8, !PT ;  /* 0x0000000800077812 */ /* 0x000fe200078ef807 */
[C---:B------:R-:W-:Y:S01]  /*51a0*/  IMAD.SHL.U32 R0, R226.reuse, 0x2, RZ ;  /* 0x00000002e2007824 */ /* 0x040fe200078e00ff */
[----:B------:R-:W-:Y:S01]  /*51b0*/  LOP3.LUT R197, R197, 0x80, R2, 0xf8, !PT ;  /* 0x00000080c5c57812 */ /* 0x000fe200078ef802 */
[C---:B------:R-:W-:Y:S01]  /*51c0*/  IMAD.U32 R2, R226.reuse, 0x10000, RZ ;  /* 0x00010000e2027824 */ /* 0x040fe200078e00ff */
[----:B------:R-:W-:Y:S01]  /*51d0*/  LOP3.LUT R226, R226, 0x60, RZ, 0xc0, !PT ;  /* 0x00000060e2e27812 */ /* 0x000fe200078ec0ff */
[----:B------:R-:W4:Y:S01]  /*51e0*/  LDCU UR59, c[0x0][0x370] ;  /* 0x00006e00ff3b77ac */ /* 0x000f220008000800 */
[----:B------:R-:W-:Y:S01]  /*51f0*/  LOP3.LUT R0, R7, 0x8, R0, 0x78, !PT ;  /* 0x0000000807007812 */ /* 0x000fe200078e7800 */
[----:B------:R-:W4:Y:S01]  /*5200*/  LDS R3, [UR46+0x140] ;  /* 0x0001402eff037984 */ /* 0x000f220008000800 */
[----:B------:R-:W2:Y:S01]  /*5210*/  LDC.64 R200, c[0x0][0x8b0] ;  /* 0x00022c00ffc87b82 */ /* 0x000ea20000000a00 */
[----:B-1----:R-:W-:Y:S01]  /*5220*/  IMAD.U32 R217, RZ, RZ, UR4 ;  /* 0x00000004ffd97e24 */ /* 0x002fe2000f8e00ff */
[----:B------:R-:W-:Y:S01]  /*5230*/  UIADD3 UR4, UPT, UPT, UR46, 0x200, URZ ;  /* 0x000002002e047890 */ /* 0x000fe2000fffe0ff */
[----:B------:R-:W-:Y:S01]  /*5240*/  LOP3.LUT R2, R2, 0x600000, RZ, 0xc0, !PT ;  /* 0x0060000002027812 */ /* 0x000fe200078ec0ff */
[----:B------:R-:W-:Y:S01]  /*5250*/  IMAD.U32 R216, RZ, RZ, UR5 ;  /* 0x00000005ffd87e24 */ /* 0x000fe2000f8e00ff */
[----:B------:R-:W-:Y:S01]  /*5260*/  LOP3.LUT R197, R197, R0, RZ, 0xfc, !PT ;  /* 0x00000000c5c57212 */ /* 0x000fe200078efcff */
[----:B------:R-:W1:Y:S02]  /*5270*/  LDCU UR43, c[0x0][0xb0c] ;  /* 0x00016180ff2b77ac */ /* 0x000e640008000800 */
[----:B------:R-:W1:Y:S01]  /*5280*/  LDC.64 R198, c[0x0][0x8a8] ;  /* 0x00022a00ffc67b82 */ /* 0x000e620000000a00 */
[----:B------:R-:W-:Y:S01]  /*5290*/  MOV R0, UR4 ;  /* 0x0000000400007c02 */ /* 0x000fe20008000f00 */
[----:B------:R-:W1:Y:S01]  /*52a0*/  LDCU UR39, c[0x0][0xb30] ;  /* 0x00016600ff2777ac */ /* 0x000e620008000800 */
[----:B------:R-:W1:Y:S01]  /*52b0*/  LDCU.64 UR40, c[0x0][0xb28] ;  /* 0x00016500ff2877ac */ /* 0x000e620008000a00 */
[----:B------:R-:W1:Y:S01]  /*52c0*/  LDCU.128 UR60, c[0x0][0xb10] ;  /* 0x00016200ff3c77ac */ /* 0x000e620008000c00 */
[----:B------:R-:W1:Y:S01]  /*52d0*/  LDCU UR58, c[0x0][0x374] ;  /* 0x00006e80ff3a77ac */ /* 0x000e620008000800 */
[----:B------:R-:W-:Y:S01]  /*52e0*/  UMOV UR45, URZ ;  /* 0x000000ff002d7c82 */ /* 0x000fe20008000000 */
[----:B------:R-:W-:Y:S01]  /*52f0*/  UMOV UR57, URZ ;  /* 0x000000ff00397c82 */ /* 0x000fe20008000000 */
[----:B---34-:R-:W-:-:S07]  /*5300*/  IADD3 R2, PT, PT, R3, R2, RZ ;  /* 0x0000000203027210 */ /* 0x018fce0007ffe0ff */
.L_x_116:
[----:B------:R-:W-:Y:S02]  /*5310*/  LEA R0, R221, UR46, 0x3 ;  /* 0x0000002edd007c11 */ /* 0x000fe4000f8e18ff */
[----:B------:R-:W-:Y:S02]  /*5320*/  SHF.L.U32 R3, R223, 0x1f, RZ ;  /* 0x0000001fdf037819 */ /* 0x000fe400000006ff */
[----:B--2---:R-:W-:Y:S02]  /*5330*/  LEA R5, R221, UR46, 0x4 ;  /* 0x0000002edd057c11 */ /* 0x004fe4000f8e20ff */
[----:B------:R-:W3:Y:S02]  /*5340*/  SYNCS.PHASECHK.TRANS64.TRYWAIT P0, [R0+URZ+0x90], R3 ;  /* 0x00009003000075a7 */ /* 0x000ee400080011ff */
[----:B---3--:R-:W-:Y:S05]  /*5350*/  @!P0 BRA `(.L_x_87) ;  /* 0x0000004400908947 */ /* 0x008fea0003800000 */
.L_x_158:
[----:B------:R-:W-:Y:S01]  /*5360*/  R2UR UR7, R227 ;  /* 0x00000000e30772ca */ /* 0x000fe200000e0000 */
[----:B------:R-:W4:Y:S01]  /*5370*/  LDS.128 R4, [R5+0x120] ;  /* 0x0001200005047984 */ /* 0x000f220000000c00 */
[----:B---3--:R-:W-:Y:S01]  /*5380*/  VIADD R0, R0, 0xa0 ;  /* 0x000000a000007836 */ /* 0x008fe20000000000 */
[----:B------:R-:W-:Y:S04]  /*5390*/  UISETP.GE.AND UP0, UPT, UR42, 0x1, UPT ;  /* 0x000000012a00788c */ /* 0x000fe8000bf06270 */
[----:B------:R-:W-:Y:S01]  /*53a0*/  PRMT R0, RZ, 0x654, R0 ;  /* 0x00000654ff007816 */ /* 0x000fe20000000000 */
[----:B------:R-:W-:Y:S01]  /*53b0*/  @!PT LDS RZ, [RZ] ;  /* 0x00000000fffff984 */ /* 0x000fe20000000800 */
[----:B------:R-:W-:Y:S01]  /*53c0*/  @!PT LDS RZ, [RZ] ;  /* 0x00000000fffff984 */ /* 0x000fe20000000800 */
[----:B------:R-:W-:Y:S01]  /*53d0*/  @!PT LDS RZ, [RZ] ;  /* 0x00000000fffff984 */ /* 0x000fe20000000800 */
[----:B------:R-:W-:Y:S01]  /*53e0*/  @!PT LDS RZ, [RZ] ;  /* 0x00000000fffff984 */ /* 0x000fe20000000800 */
[----:B------:R3:W-:Y:S06]  /*53f0*/  MEMBAR.ALL.CTA ;  /* 0x0000000000007992 */ /* 0x0007ec0000008000 */
[----:B---3--:R-:W3:Y:S02]  /*5400*/  FENCE.VIEW.ASYNC.S ;  /* 0x00000000000073c6 */ /* 0x008ee40000000000 */
[----:B---3--:R3:W-:Y:S01]  /*5410*/  SYNCS.ARRIVE.TRANS64.RED.A1T0 RZ, [R0+URZ], RZ ;  /* 0x000000ff00ff79a7 */ /* 0x0087e200081004ff */
[----:B----4-:R-:W-:Y:S11]  /*5420*/  LOP3.LUT P0, RZ, R6, 0x1, RZ, 0xc0, !PT ;  /* 0x0000000106ff7812 */ /* 0x010ff6000780c0ff */
[----:B------:R-:W-:Y:S02]  /*5430*/  @!UPT UIADD3 URZ, UPT, UPT, URZ, URZ, URZ ;  /* 0x000000fffffff290 */ /* 0x000fe4000fffe0ff */
[----:B------:R-:W-:Y:S01]  /*5440*/  VOTEU.ANY UP1, P0 ;  /* 0x0000000000ff7886 */ /* 0x000fe20000020100 */
[----:B------:R-:W-:Y:S01]  /*5450*/  PLOP3.LUT P0, PT, PT, PT, UP1, 0x80, 0x8 ;  /* 0x000000000008781c */ /* 0x000fe20003f0f018 */
[----:B------:R-:W-:Y:S06]  /*5460*/  UP2UR UR4, UPR, URZ, 0x2 ;  /* 0x00000002ff047883 */ /* 0x000fec0008000000 */
[----:B------:R-:W-:Y:S06]  /*5470*/  IMAD.U32 R228, RZ, RZ, UR4 ;  /* 0x00000004ffe47e24 */ /* 0x000fec000f8e00ff */
[----:B------:R-:W-:Y:S02]  /*5480*/  @P0 SHF.R.U32.HI R3, RZ, 0x10, R5 ;  /* 0x00000010ff030819 */ /* 0x000fe40000011605 */
[----:B------:R-:W-:Y:S02]  /*5490*/  @P0 MOV R8, R4 ;  /* 0x0000000400080202 */ /* 0x000fe40000000f00 */
[----:B------:R-:W-:Y:S02]  /*54a0*/  @P0 R2UR UR4, R3 ;  /* 0x00000000030402ca */ /* 0x000fe400000e0000 */
[----:B------:R-:W-:Y:S02]  /*54b0*/  @P0 LOP3.LUT R4, R5, 0xffff, RZ, 0xc0, !PT ;  /* 0x0000ffff05040812 */ /* 0x000fe400078ec0ff */
[----:B------:R-:W-:Y:S02]  /*54c0*/  @P0 R2UR UR6, R8 ;  /* 0x00000000080602ca */ /* 0x000fe400000e0000 */
[----:B------:R-:W-:Y:S07]  /*54d0*/  @P0 R2UR UR5, R4 ;  /* 0x00000000040502ca */ /* 0x000fee00000e0000 */
[----:B------:R-:W-:Y:S02]  /*54e0*/  @UP1 UMOV UR7, UR4 ;  /* 0x0000000400071c82 */ /* 0x000fe40008000000 */
[----:B------:R-:W-:Y:S02]  /*54f0*/  IMAD.U32 R227, RZ, RZ, UR7 ;  /* 0x00000007ffe37e24 */ /* 0x000fe4000f8e00ff */
[----:B------:R-:W-:Y:S02]  /*5500*/  @UP1 UMOV UR38, UR6 ;  /* 0x0000000600261c82 */ /* 0x000fe40008000000 */
[----:B------:R-:W-:Y:S01]  /*5510*/  @UP1 UMOV UR37, UR5 ;  /* 0x0000000500251c82 */ /* 0x000fe20008000000 */
[----:B---3--:R-:W-:Y:S05]  /*5520*/  BRA.U !UP0, `(.L_x_88) ;  /* 0x0000000108cc7547 */ /* 0x008fea000b800000 */
[----:B------:R-:W3:Y:S01]  /*5530*/  LDCU UR12, c[0x0][0xb20] ;  /* 0x00016400ff0c77ac */ /* 0x000ee20008000800 */
[----:B-1----:R-:W-:Y:S02]  /*5540*/  UIMAD.WIDE.U32 UR4, UR58, UR63, URZ ;  /* 0x0000003f3a0472a5 */ /* 0x002fe4000f8e00ff */
[----:B------:R-:W-:Y:S02]  /*5550*/  UIMAD.WIDE.U32 UR6, UR59, UR60, URZ ;  /* 0x0000003c3b0672a5 */ /* 0x000fe4000f8e00ff */
[----:B------:R-:W-:Y:S02]  /*5560*/  UISETP.NE.AND UP0, UPT, UR62, 0x1, UPT ;  /* 0x000000013e00788c */ /* 0x000fe4000bf05270 */
[----:B------:R-:W-:Y:S02]  /*5570*/  UIMAD.WIDE.U32 UR8, UR37, UR63, URZ ;  /* 0x0000003f250872a5 */ /* 0x000fe4000f8e00ff */
[----:B------:R-:W-:Y:S02]  /*5580*/  UIMAD.WIDE.U32 UR10, UR38, UR60, URZ ;  /* 0x0000003c260a72a5 */ /* 0x000fe4000f8e00ff */
[----:B------:R-:W-:Y:S02]  /*5590*/  UISETP.NE.AND UP1, UPT, UR43, 0x1, UPT ;  /* 0x000000012b00788c */ /* 0x000fe4000bf25270 */
[----:B------:R-:W-:Y:S01]  /*55a0*/  UISETP.NE.AND UP2, UPT, UR42, 0x1, UPT ;  /* 0x000000012a00788c */ /* 0x000fe2000bf45270 */
[----:B------:R-:W-:Y:S02]  /*55b0*/  UMOV UR4, UR5 ;  /* 0x0000000500047c82 */ /* 0x000fe40008000000 */
[----:B---3--:R-:W-:Y:S03]  /*55c0*/  USHF.R.U32.HI UR5, URZ, UR12, UR4 ;  /* 0x0000000cff057299 */ /* 0x008fe60008011604 */
[----:B------:R-:W-:Y:S02]  /*55d0*/  UMOV UR4, UR7 ;  /* 0x0000000700047c82 */ /* 0x000fe40008000000 */
[----:B------:R-:W-:Y:S02]  /*55e0*/  USHF.R.U32.HI UR7, URZ, UR61, UR4 ;  /* 0x0000003dff077299 */ /* 0x000fe40008011604 */
[----:B------:R-:W-:Y:S02]  /*55f0*/  USEL UR4, UR58, UR5, !UP0 ;  /* 0x000000053a047287 */ /* 0x000fe4000c000000 */
[----:B------:R-:W-:Y:S01]  /*5600*/  USEL UR7, UR59, UR7, !UP1 ;  /* 0x000000073b077287 */ /* 0x000fe2000c800000 */
[----:B------:R-:W-:Y:S01]  /*5610*/  UMOV UR5, UR9 ;  /* 0x0000000900057c82 */ /* 0x000fe20008000000 */
[----:B------:R-:W-:Y:S02]  /*5620*/  UIMAD.WIDE.U32 UR8, UR4, UR40, URZ ;  /* 0x00000028040872a5 */ /* 0x000fe4000f8e00ff */
[----:B------:R-:W-:Y:S03]  /*5630*/  USHF.R.U32.HI UR6, URZ, UR12, UR5 ;  /* 0x0000000cff067299 */ /* 0x000fe60008011605 */
[----:B------:R-:W-:Y:S01]  /*5640*/  UMOV UR5, UR11 ;  /* 0x0000000b00057c82 */ /* 0x000fe20008000000 */
[----:B------:R-:W-:Y:S02]  /*5650*/  UIMAD.WIDE.U32 UR10, UR7, UR40, URZ ;  /* 0x00000028070a72a5 */ /* 0x000fe4000f8e00ff */
[----:B------:R-:W-:Y:S02]  /*5660*/  USHF.R.U32.HI UR12, URZ, UR61, UR5 ;  /* 0x0000003dff0c7299 */ /* 0x000fe40008011605 */
[----:B------:R-:W-:Y:S01]  /*5670*/  USEL UR6, UR37, UR6, !UP0 ;  /* 0x0000000625067287 */ /* 0x000fe2000c000000 */
[----:B------:R-:W-:Y:S02]  /*5680*/  UMOV UR5, UR9 ;  /* 0x0000000900057c82 */ /* 0x000fe40008000000 */
[----:B------:R-:W-:Y:S01]  /*5690*/  UMOV UR10, UR11 ;  /* 0x0000000b000a7c82 */ /* 0x000fe20008000000 */
[----:B------:R-:W-:Y:S02]  /*56a0*/  @UP2 USHF.R.U32.HI UR4, URZ, UR41, UR5 ;  /* 0x00000029ff042299 */ /* 0x000fe40008011605 */
[----:B------:R-:W-:Y:S02]  /*56b0*/  @UP2 USHF.R.U32.HI UR7, URZ, UR41, UR10 ;  /* 0x00000029ff072299 */ /* 0x000fe4000801160a */
[----:B------:R-:W-:Y:S02]  /*56c0*/  UIMAD UR4, UR42, UR4, URZ ;  /* 0x000000042a0472a4 */ /* 0x000fe4000f8e02ff */
[----:B------:R-:W-:Y:S02]  /*56d0*/  UIMAD.WIDE.U32 UR10, UR6, UR40, URZ ;  /* 0x00000028060a72a5 */ /* 0x000fe4000f8e00ff */
[----:B------:R-:W-:Y:S02]  /*56e0*/  USEL UR5, UR38, UR12, !UP1 ;  /* 0x0000000c26057287 */ /* 0x000fe4000c800000 */
[----:B------:R-:W-:Y:S02]  /*56f0*/  UIMAD UR8, UR42, UR7, URZ ;  /* 0x000000072a0872a4 */ /* 0x000fe4000f8e02ff */
[----:B------:R-:W-:Y:S03]  /*5700*/  UISETP.GE.AND UP0, UPT, UR6, UR4, UPT ;  /* 0x000000040600728c */ /* 0x000fe6000bf06270 */
[----:B------:R-:W-:Y:S01]  /*5710*/  UMOV UR4, UR11 ;  /* 0x0000000b00047c82 */ /* 0x000fe20008000000 */
[----:B------:R-:W-:Y:S02]  /*5720*/  UISETP.GE.OR UP0, UPT, UR5, UR8, UP0 ;  /* 0x000000080500728c */ /* 0x000fe40008706670 */
[----:B------:R-:W-:Y:S02]  /*5730*/  USHF.R.U32.HI UR4, URZ, UR41, UR4 ;  /* 0x00000029ff047299 */ /* 0x000fe40008011604 */
[----:B------:R-:W-:Y:S02]  /*5740*/  UIMAD.WIDE.U32 UR8, UR5, UR40, URZ ;  /* 0x00000028050872a5 */ /* 0x000fe4000f8e00ff */
[----:B------:R-:W-:Y:S02]  /*5750*/  USEL UR11, UR6, UR4, !UP2 ;  /* 0x00000004060b7287 */ /* 0x000fe4000d000000 */
[----:B------:R-:W-:Y:S02]  /*5760*/  UIADD3 UR8, UPT, UPT, -UR5, URZ, URZ ;  /* 0x000000ff05087290 */ /* 0x000fe4000fffe1ff */
[----:B------:R-:W-:Y:S01]  /*5770*/  UIADD3 UR10, UPT, UPT, -UR11, URZ, URZ ;  /* 0x000000ff0b0a7290 */ /* 0x000fe2000fffe1ff */
[----:B------:R-:W-:Y:S01]  /*5780*/  @!UP0 UMOV UR4, UR9 ;  /* 0x0000000900048c82 */ /* 0x000fe20008000000 */
[----:B------:R-:W-:Y:S02]  /*5790*/  UIADD3 UR9, UPT, UPT, -UR6, URZ, URZ ;  /* 0x000000ff06097290 */ /* 0x000fe4000fffe1ff */
[----:B------:R-:W-:Y:S02]  /*57a0*/  @!UP0 USHF.R.U32.HI UR4, URZ, UR41, UR4 ;  /* 0x00000029ff048299 */ /* 0x000fe40008011604 */
[----:B------:R-:W-:Y:S02]  /*57b0*/  UIMAD UR10, UR42, UR10, UR6 ;  /* 0x0000000a2a0a72a4 */ /* 0x000fe4000f8e0206 */
[----:B------:R-:W-:Y:S04]  /*57c0*/  @!UP0 USEL UR4, UR5, UR4, !UP2 ;  /* 0x0000000405048287 */ /* 0x000fe8000d000000 */
[----:B------:R-:W-:Y:S02]  /*57d0*/  @!UP0 UIMAD UR10, UR7, UR10, UR4 ;  /* 0x0000000a070a82a4 */ /* 0x000fe4000f8e0204 */
[----:B------:R-:W-:Y:S02]  /*57e0*/  @!UP0 UIADD3 UR11, UPT, UPT, UR11, -UR4, URZ ;  /* 0x800000040b0b8290 */ /* 0x000fe4000fffe0ff */
[----:B------:R-:W-:Y:S02]  /*57f0*/  UIMAD UR7, UR43, UR8, UR38 ;  /* 0x000000082b0772a4 */ /* 0x000fe4000f8e0226 */
[----:B------:R-:W-:Y:S02]  /*5800*/  @!UP0 UIMAD UR6, UR11, UR42, UR5 ;  /* 0x0000002a0b0682a4 */ /* 0x000fe4000f8e0205 */
[----:B------:R-:W-:Y:S01]  /*5810*/  UIMAD UR4, UR62, UR9, UR37 ;  /* 0x000000093e0472a4 */ /* 0x000fe2000f8e0225 */
[----:B------:R-:W-:Y:S02]  /*5820*/  @!UP0 UMOV UR5, UR10 ;  /* 0x0000000a00058c82 */ /* 0x000fe40008000000 */
[----:B------:R-:W-:Y:S02]  /*5830*/  UIMAD UR38, UR5, UR43, UR7 ;  /* 0x0000002b052672a4 */ /* 0x000fe4000f8e0207 */
[----:B------:R-:W-:Y:S11]  /*5840*/  UIMAD UR37, UR6, UR62, UR4 ;  /* 0x0000003e062572a4 */ /* 0x000ff6000f8e0204 */
[----:B------:R-:W-:Y:S01]  /*5850*/  @!UPT UIADD3 URZ, UPT, UPT, URZ, URZ, URZ ;  /* 0x000000fffffff290 */ /* 0x000fe2000fffe0ff */
.L_x_88:
[----:B-1----:R-:W-:Y:S01]  /*5860*/  UISETP.NE.AND UP0, UPT, UR39, 0x1, UPT ;  /* 0x000000012700788c */ /* 0x002fe2000bf05270 */
[----:B------:R-:W-:Y:S01]  /*5870*/  IADD3 R221, PT, PT, R221, 0x1, RZ ;  /* 0x00000001dddd7810 */ /* 0x000fe20007ffe0ff */
[----:B------:R-:W-:Y:S09]  /*5880*/  UIADD3 UR11, UPT, UPT, UR46, 0x200, URZ ;  /* 0x000002002e0b7890 */ /* 0x000ff2000fffe0ff */
[----:B------:R-:W1:Y:S01]  /*5890*/  @!UP0 LDCU.128 UR12, c[0x0][0xb10] ;  /* 0x00016200ff0c87ac */ /* 0x000e620008000c00 */
[----:B------:R-:W3:Y:S01]  /*58a0*/  @!UP0 LDCU UR5, c[0x0][0xb0c] ;  /* 0x00016180ff0587ac */ /* 0x000ee20008000800 */
[----:B------:R-:W4:Y:S01]  /*58b0*/  @!UP0 LDCU UR10, c[0x0][0xb20] ;  /* 0x00016400ff0a87ac */ /* 0x000f220008000800 */
[----:B-1----:R-:W-:Y:S02]  /*58c0*/  UIMAD.WIDE.U32 UR8, UR38, UR12, URZ ;  /* 0x0000000c260872a5 */ /* 0x002fe4000f8e00ff */
[----:B------:R-:W-:Y:S02]  /*58d0*/  UIMAD.WIDE.U32 UR6, UR37, UR15, URZ ;  /* 0x0000000f250672a5 */ /* 0x000fe4000f8e00ff */
[----:B------:R-:W-:Y:S03]  /*58e0*/  @!UP0 UISETP.NE.AND UP1, UPT, UR14, 0x1, UPT ;  /* 0x000000010e00888c */ /* 0x000fe6000bf25270 */
[----:B------:R-:W-:Y:S01]  /*58f0*/  @!UP0 UMOV UR4, UR9 ;  /* 0x0000000900048c82 */ /* 0x000fe20008000000 */
[----:B---3--:R-:W-:Y:S02]  /*5900*/  @!UP0 UISETP.NE.AND UP2, UPT, UR5, 0x1, UPT ;  /* 0x000000010500888c */ /* 0x008fe4000bf45270 */
[----:B------:R-:W-:Y:S01]  /*5910*/  @!UP0 USHF.R.U32.HI UR4, URZ, UR13, UR4 ;  /* 0x0000000dff048299 */ /* 0x000fe20008011604 */
[----:B------:R-:W-:Y:S02]  /*5920*/  @!UP0 UMOV UR6, UR7 ;  /* 0x0000000700068c82 */ /* 0x000fe40008000000 */
[----:B----4-:R-:W-:Y:S02]  /*5930*/  @!UP0 USHF.R.U32.HI UR6, URZ, UR10, UR6 ;  /* 0x0000000aff068299 */ /* 0x010fe40008011606 */
[----:B------:R-:W-:Y:S02]  /*5940*/  @!UP0 USEL UR7, UR38, UR4, !UP2 ;  /* 0x0000000426078287 */ /* 0x000fe4000d000000 */
[----:B------:R-:W-:Y:S04]  /*5950*/  @!UP0 USEL UR6, UR37, UR6, !UP1 ;  /* 0x0000000625068287 */ /* 0x000fe8000c800000 */
[----:B------:R-:W-:Y:S02]  /*5960*/  @!UP0 UIADD3 UR4, UPT, UPT, -UR7, UR6, URZ ;  /* 0x0000000607048290 */ /* 0x000fe4000fffe1ff */
[----:B------:R-:W-:Y:S02]  /*5970*/  @!UP0 UIADD3 UR6, UPT, UPT, UR7, -UR6, URZ ;  /* 0x8000000607068290 */ /* 0x000fe4000fffe0ff */
[----:B------:R-:W-:Y:S02]  /*5980*/  @!UP0 UIMAD UR38, UR4, UR5, UR38 ;  /* 0x00000005042682a4 */ /* 0x000fe4000f8e0226 */
[----:B------:R-:W-:Y:S02]  /*5990*/  @!UP0 UIMAD UR37, UR6, UR14, UR37 ;  /* 0x0000000e062582a4 */ /* 0x000fe4000f8e0225 */
[----:B------:R-:W-:Y:S09]  /*59a0*/  ULOP3.LUT UP0, URZ, UR11, 0x90, URZ, 0xc0, !UPT ;  /* 0x000000900bff7892 */ /* 0x000ff2000f80c0ff */
[----:B------:R-:W-:Y:S05]  /*59b0*/  BRA.U !UP0, `(.L_x_89) ;  /* 0x00000001087c7547 */ /* 0x000fea000b800000 */
[----:B------:R-:W1:Y:S01]  /*59c0*/  LDCU.64 UR8, c[0x4][0x80] ;  /* 0x01001000ff0877ac */ /* 0x000e620008000a00 */
[----:B------:R-:W-:Y:S01]  /*59d0*/  MOV R16, 0x0 ;  /* 0x0000000000107802 */ /* 0x000fe20000000f00 */
[----:B------:R-:W-:Y:S02]  /*59e0*/  HFMA2 R12, -RZ, RZ, 0, 5.9604644775390625e-08 ;  /* 0x00000001ff0c7431 */ /* 0x000fe400000001ff */
[----:B------:R-:W-:Y:S01]  /*59f0*/  IMAD.MOV.U32 R8, RZ, RZ, 0x70 ;  /* 0x00000070ff087424 */ /* 0x000fe200078e00ff */
[----:B------:R3:W4:Y:S01]  /*5a00*/  LDC.64 R14, c[0x4][R16] ;  /* 0x01000000100e7b82 */ /* 0x0007220000000a00 */
[----:B------:R-:W2:Y:S01]  /*5a10*/  LDCU.64 UR6, c[0x4][0x88] ;  /* 0x01001100ff0677ac */ /* 0x000ea20008000a00 */
[----:B------:R-:W-:Y:S01]  /*5a20*/  IMAD.MOV.U32 R13, RZ, RZ, RZ ;  /* 0x000000ffff0d7224 */ /* 0x000fe200078e00ff */
[----:B------:R-:W2:Y:S01]  /*5a30*/  LDCU.64 UR4, c[0x4][0x8] ;  /* 0x01000100ff0477ac */ /* 0x000ea20008000a00 */
[----:B-1----:R-:W-:Y:S01]  /*5a40*/  MOV R5, UR9 ;  /* 0x0000000900057c02 */ /* 0x002fe20008000f00 */
[----:B------:R-:W-:Y:S01]  /*5a50*/  IMAD.U32 R4, RZ, RZ, UR8 ;  /* 0x00000008ff047e24 */ /* 0x000fe2000f8e00ff */
[----:B--2---:R-:W-:Y:S01]  /*5a60*/  MOV R7, UR7 ;  /* 0x0000000700077c02 */ /* 0x004fe20008000f00 */
[----:B------:R-:W-:Y:S01]  /*5a70*/  IMAD.U32 R6, RZ, RZ, UR6 ;  /* 0x00000006ff067e24 */ /* 0x000fe2000f8e00ff */
[----:B------:R-:W-:Y:S01]  /*5a80*/  MOV R11, UR5 ;  /* 0x00000005000b7c02 */ /* 0x000fe20008000f00 */
[----:B------:R-:W-:Y:S02]  /*5a90*/  IMAD.U32 R10, RZ, RZ, UR4 ;  /* 0x00000004ff0a7e24 */ /* 0x000fe4000f8e00ff */
[----:B------:R-:W-:Y:S07]  /*5aa0*/  LEPC R20, `(.L_x_90) ;  /* 0x000000001014794e */ /* 0x000fee0000000000 */
[----:B---345:R-:W-:Y:S05]  /*5ab0*/  CALL.ABS.NOINC R14 ;  /* 0x000000000e007343 */ /* 0x038fea0003c00000 */
.L_x_90:
[----:B------:R-:W1:Y:S01]  /*5ac0*/  LDCU.64 UR8, c[0x4][0x80] ;  /* 0x01001000ff0877ac */ /* 0x000e620008000a00 */
[----:B------:R-:W2:Y:S01]  /*5ad0*/  LDC.64 R16, c[0x4][R16] ;  /* 0x0100000010107b82 */ /* 0x000ea20000000a00 */
[----:B------:R-:W-:Y:S02]  /*5ae0*/  HFMA2 R12, -RZ, RZ, 0, 5.9604644775390625e-08 ;  /* 0x00000001ff0c7431 */ /* 0x000fe400000001ff */
[----:B------:R-:W-:Y:S02]  /*5af0*/  IMAD.MOV.U32 R8, RZ, RZ, 0x70 ;  /* 0x00000070ff087424 */ /* 0x000fe400078e00ff */
[----:B------:R-:W-:Y:S01]  /*5b00*/  IMAD.MOV.U32 R13, RZ, RZ, RZ ;  /* 0x000000ffff0d7224 */ /* 0x000fe200078e00ff */
[----:B------:R-:W3:Y:S01]  /*5b10*/  LDCU.64 UR6, c[0x4][0x88] ;  /* 0x01001100ff0677ac */ /* 0x000ee20008000a00 */
[----:B------:R-:W4:Y:S01]  /*5b20*/  LDCU.64 UR4, c[0x4][0x8] ;  /* 0x01000100ff0477ac */ /* 0x000f220008000a00 */
[----:B-1----:R-:W-:Y:S02]  /*5b30*/  MOV R4, UR8 ;  /* 0x0000000800047c02 */ /* 0x002fe40008000f00 */
[----:B------:R-:W-:Y:S02]  /*5b40*/  MOV R5, UR9 ;  /* 0x0000000900057c02 */ /* 0x000fe40008000f00 */
[----:B---3--:R-:W-:Y:S01]  /*5b50*/  MOV R7, UR7 ;  /* 0x0000000700077c02 */ /* 0x008fe20008000f00 */
[----:B------:R-:W-:Y:S01]  /*5b60*/  IMAD.U32 R6, RZ, RZ, UR6 ;  /* 0x00000006ff067e24 */ /* 0x000fe2000f8e00ff */
[----:B----4-:R-:W-:Y:S01]  /*5b70*/  MOV R11, UR5 ;  /* 0x00000005000b7c02 */ /* 0x010fe20008000f00 */
[----:B------:R-:W-:Y:S02]  /*5b80*/  IMAD.U32 R10, RZ, RZ, UR4 ;  /* 0x00000004ff0a7e24 */ /* 0x000fe4000f8e00ff */
[----:B------:R-:W-:Y:S07]  /*5b90*/  LEPC R20, `(.L_x_89) ;  /* 0x000000001014794e */ /* 0x000fee0000000000 */
[----:B--2---:R-:W-:Y:S05]  /*5ba0*/  CALL.ABS.NOINC R16 ;  /* 0x0000000010007343 */ /* 0x004fea0003c00000 */
.L_x_89:
[----:B------:R-:W-:Y:S02]  /*5bb0*/  R2UR UR4, R220 ;  /* 0x00000000dc0472ca */ /* 0x000fe400000e0000 */
[----:B------:R-:W-:Y:S02]  /*5bc0*/  ISETP.NE.U32.AND P3, PT, R204, RZ, PT ;  /* 0x000000ffcc00720c */ /* 0x000fe40003f65070 */
[----:B--2---:R-:W-:Y:S02]  /*5bd0*/  ISETP.NE.U32.AND P4, PT, R200, RZ, PT ;  /* 0x000000ffc800720c */ /* 0x004fe40003f85070 */
[----:B------:R-:W-:Y:S02]  /*5be0*/  ISETP.NE.AND.EX P3, PT, R205, RZ, PT, P3 ;  /* 0x000000ffcd00720c */ /* 0x000fe40003f65330 */
[----:B------:R-:W-:Y:S02]  /*5bf0*/  PLOP3.LUT P1, PT, PT, PT, PT, 0x8, 0x80 ;  /* 0x000000000080781c */ /* 0x000fe40003f2e170 */
[----:B------:R-:W-:Y:S03]  /*5c00*/  ISETP.NE.AND.EX P4, PT, R201, RZ, PT, P4 ;  /* 0x000000ffc900720c */ /* 0x000fe60003f85340 */
[----:B------:R-:W-:Y:S06]  /*5c10*/  UISETP.NE.AND UP1, UPT, UR4, URZ, UPT ;  /* 0x000000ff0400728c */ /* 0x000fec000bf25270 */
[----:B------:R-:W-:Y:S05]  /*5c20*/  PLOP3.LUT P0, PT, PT, PT, UP1, 0x80, 0x8 ;  /* 0x000000000008781c */ /* 0x000fea0003f0f018 */
[----:B------:R-:W1:Y:S08]  /*5c30*/  @UP1 LDCU.64 UR4, c[0x0][0x888] ;  /* 0x00011100ff0417ac */ /* 0x000e700008000a00 */
[----:B------:R-:W-:Y:S01]  /*5c40*/  @P0 PLOP3.LUT P1, PT, P3, PT, PT, 0x80, 0x8 ;  /* 0x000000000008081c */ /* 0x000fe20001f2f070 */
[----:B-1----:R-:W-:Y:S04]  /*5c50*/  @UP1 UISETP.NE.U32.AND UP0, UPT, UR4, URZ, UPT ;  /* 0x000000ff0400128c */ /* 0x002fe8000bf05070 */
[----:B------:R-:W-:Y:S04]  /*5c60*/  @UP1 UISETP.NE.AND.EX UP0, UPT, UR5, URZ, UPT, UP0 ;  /* 0x000000ff0500128c */ /* 0x000fe8000bf05300 */
[----:B------:R-:W-:Y:S01]  /*5c70*/  @UP1 USEL UR4, URZ, 0xffffffff, UP0 ;  /* 0xffffffffff041887 */ /* 0x000fe20008000000 */
[----:B------:R-:W-:Y:S11]  /*5c80*/  @!P3 BRA `(.L_x_91) ;  /* 0x000000000030b947 */ /* 0x000ff60003800000 */
[----:B------:R-:W-:Y:S01]  /*5c90*/  ISETP.NE.U32.AND P2, PT, R202, RZ, PT ;  /* 0x000000ffca00720c */ /* 0x000fe20003f45070 */
[----:B------:R-:W1:Y:S01]  /*5ca0*/  LDCU.64 UR6, c[0x0][0x358] ;  /* 0x00006b00ff0677ac */ /* 0x000e620008000a00 */
[----:B------:R-:W-:Y:S02]  /*5cb0*/  IMAD.MOV.U32 R206, RZ, RZ, 0x1 ;  /* 0x00000001ffce7424 */ /* 0x000fe400078e00ff */
[----:B------:R-:W-:Y:S11]  /*5cc0*/  ISETP.NE.AND.EX P2, PT, R203, RZ, PT, P2 ;  /* 0x000000ffcb00720c */ /* 0x000ff60003f45320 */
[----:B------:R-:W-:Y:S02]  /*5cd0*/  @!UPT UIADD3 URZ, UPT, UPT, URZ, URZ, URZ ;  /* 0x000000fffffff290 */ /* 0x000fe4000fffe0ff */
[----:B------:R-:W2:Y:S01]  /*5ce0*/  @P2 LDC.64 R4, c[0x0][0x888] ;  /* 0x00022200ff042b82 */ /* 0x000ea20000000a00 */
[----:B------:R-:W-:Y:S04]  /*5cf0*/  @P2 IMAD R0, R204, UR36, RZ ;  /* 0x00000024cc002c24 */ /* 0x000fe8000f8e02ff */
[----:B--2---:R-:W-:Y:S04]  /*5d00*/  @P2 IMAD.WIDE R4, R0, 0x4, R4 ;  /* 0x0000000400042825 */ /* 0x004fe800078e0204 */
[----:B------:R-:W-:Y:S01]  /*5d10*/  HFMA2 R0, -RZ, RZ, 0, 5.9604644775390625e-08 ;  /* 0x00000001ff007431 */ /* 0x000fe200000001ff */
[----:B-1---5:R1:W5:Y:S04]  /*5d20*/  @P2 LDG.E R107, desc[UR6][R4.64] ;  /* 0x00000006046b2981 */ /* 0x022368000c1e1900 */
[----:B------:R-:W-:Y:S01]  /*5d30*/  @!P2 PRMT R206, R0, 0x7610, R206 ;  /* 0x0000761000cea816 */ /* 0x000fe200000000ce */
[----:B-1----:R-:W2:Y:S06]  /*5d40*/  @!P2 LDC R107, c[0x0][0x880] ;  /* 0x00022000ff6bab82 */ /* 0x002eac0000000800 */
.L_x_91:
[----:B------:R-:W-:Y:S05]  /*5d50*/  @!P4 BRA `(.L_x_92) ;  /* 0x000000000024c947 */ /* 0x000fea0003800000 */
[----:B------:R-:W-:Y:S01]  /*5d60*/  ISETP.NE.U32.AND P2, PT, R198, RZ, PT ;  /* 0x000000ffc600720c */ /* 0x000fe20003f45070 */
[----:B------:R-:W1:Y:S03]  /*5d70*/  LDCU.64 UR6, c[0x0][0x358] ;  /* 0x00006b00ff0677ac */ /* 0x000e660008000a00 */
[----:B------:R-:W-:Y:S11]  /*5d80*/  ISETP.NE.AND.EX P2, PT, R199, RZ, PT, P2 ;  /* 0x000000ffc700720c */ /* 0x000ff60003f45320 */
[----:B------:R-:W-:Y:S02]  /*5d90*/  @!UPT UIADD3 URZ, UPT, UPT, URZ, URZ, URZ ;  /* 0x000000fffffff290 */ /* 0x000fe4000fffe0ff */
[----:B------:R-:W3:Y:S01]  /*5da0*/  @P2 LDC.64 R4, c[0x0][0x8a8] ;  /* 0x00022a00ff042b82 */ /* 0x000ee20000000a00 */
[----:B------:R-:W-:Y:S04]  /*5db0*/  @P2 IMAD R0, R200, UR36, RZ ;  /* 0x00000024c8002c24 */ /* 0x000fe8000f8e02ff */
[----:B---3--:R-:W-:Y:S05]  /*5dc0*/  @P2 IMAD.WIDE R4, R0, 0x4, R4 ;  /* 0x0000000400042825 */ /* 0x008fea00078e0204 */
[----:B-1---5:R1:W5:Y:S02]  /*5dd0*/  @P2 LDG.E R105, desc[UR6][R4.64] ;  /* 0x0000000604692981 */ /* 0x022364000c1e1900 */
[----:B-1----:R-:W3:Y:S02]  /*5de0*/  @!P2 LDC R105, c[0x0][0x8a0] ;  /* 0x00022800ff69ab82 */ /* 0x002ee40000000800 */
.L_x_92:
[----:B--2--5:R-:W-:Y:S01]  /*5df0*/  @P0 FSETP.NEU.AND P4, PT, R107, RZ, PT ;  /* 0x000000ff6b00020b */ /* 0x024fe20003f8d000 */
[----:B------:R-:W-:Y:S01]  /*5e00*/  IMAD.U32 R3, RZ, RZ, UR4 ;  /* 0x00000004ff037e24 */ /* 0x000fe2000f8e00ff */
[----:B------:R-:W-:Y:S01]  /*5e10*/  @P0 LOP3.LUT P2, RZ, R206, 0xff, RZ, 0xc0, !PT ;  /* 0x000000ffceff0812 */ /* 0x000fe2000784c0ff */
[----:B------:R-:W-:Y:S01]  /*5e20*/  BSSY B1, `(.L_x_93) ;  /* 0x000005e000017945 */ /* 0x000fe20003800000 */
[----:B------:R-:W-:Y:S02]  /*5e30*/  @P0 SEL R6, RZ, 0xffffffff, P4 ;  /* 0xffffffffff060807 */ /* 0x000fe40002000000 */
[----:B------:R-:W-:Y:S02]  /*5e40*/  CS2R R194, SRZ ;  /* 0x0000000000c27805 */ /* 0x000fe4000001ff00 */
[----:B------:R-:W-:Y:S02]  /*5e50*/  LEA R165, R104, UR46, 0x3 ;  /* 0x0000002e68a57c11 */ /* 0x000fe4000f8e18ff */
[----:B------:R-:W-:Y:S02]  /*5e60*/  CS2R R192, SRZ ;  /* 0x0000000000c07805 */ /* 0x000fe4000001ff00 */
[----:B------:R-:W-:Y:S02]  /*5e70*/  @P1 SEL R6, R3, R6, !P2 ;  /* 0x0000000603061207 */ /* 0x000fe40005000000 */
[----:B------:R-:W-:Y:S02]  /*5e80*/  CS2R R186, SRZ ;  /* 0x0000000000ba7805 */ /* 0x000fe4000001ff00 */
[----:B------:R-:W-:Y:S02]  /*5e90*/  LOP3.LUT R3, R225, 0x1, RZ, 0x3c, !PT ;  /* 0x00000001e1037812 */ /* 0x000fe400078e3cff */
[----:B------:R-:W-:Y:S02]  /*5ea0*/  CS2R R184, SRZ ;  /* 0x0000000000b87805 */ /* 0x000fe4000001ff00 */
[----:B------:R-:W-:Y:S02]  /*5eb0*/  @P0 LOP3.LUT R6, R6, 0x1, RZ, 0xc0, !PT ;  /* 0x0000000106060812 */ /* 0x000fe400078ec0ff */
[----:B------:R-:W-:Y:S02]  /*5ec0*/  CS2R R178, SRZ ;  /* 0x0000000000b27805 */ /* 0x000fe4000001ff00 */
[----:B------:R-:W-:Y:S02]  /*5ed0*/  SHF.L.U32 R4, R224, 0x1f, RZ ;  /* 0x0000001fe0047819 */ /* 0x000fe400000006ff */
[----:B------:R-:W-:Y:S02]  /*5ee0*/  CS2R R176, SRZ ;  /* 0x0000000000b07805 */ /* 0x000fe4000001ff00 */
[----:B------:R-:W-:Y:S01]  /*5ef0*/  ISETP.NE.U32.OR P6, PT, R6, 0x1, !P0 ;  /* 0x000000010600780c */ /* 0x000fe200047c5470 */
[----:B------:R-:W-:Y:S01]  /*5f00*/  IMAD.U32 R6, RZ, RZ, UR45 ;  /* 0x0000002dff067e24 */ /* 0x000fe2000f8e00ff */
[----:B------:R-:W-:Y:S02]  /*5f10*/  PLOP3.LUT P5, PT, PT, PT, PT, 0x8, 0x80 ;  /* 0x000000000080781c */ /* 0x000fe40003fae170 */
[----:B------:R-:W-:Y:S02]  /*5f20*/  CS2R R170, SRZ ;  /* 0x0000000000aa7805 */ /* 0x000fe4000001ff00 */
[----:B------:R-:W-:Y:S02]  /*5f30*/  P2R R229, PR, RZ, 0x40 ;  /* 0x00000040ffe57803 */ /* 0x000fe40000000000 */
[----:B------:R-:W-:Y:S02]  /*5f40*/  CS2R R168, SRZ ;  /* 0x0000000000a87805 */ /* 0x000fe4000001ff00 */
[----:B------:R-:W-:Y:S02]  /*5f50*/  LEA R0, R6, UR46, 0x3 ;  /* 0x0000002e06007c11 */ /* 0x000fe4000f8e18ff */
[----:B------:R-:W-:Y:S02]  /*5f60*/  CS2R R162, SRZ ;  /* 0x0000000000a27805 */ /* 0x000fe4000001ff00 */
[----:B------:R-:W-:Y:S02]  /*5f70*/  CS2R R160, SRZ ;  /* 0x0000000000a07805 */ /* 0x000fe4000001ff00 */
[----:B------:R-:W-:Y:S02]  /*5f80*/  CS2R R154, SRZ ;  /* 0x00000000009a7805 */ /* 0x000fe4000001ff00 */
[----:B------:R-:W-:Y:S02]  /*5f90*/  CS2R R152, SRZ ;  /* 0x0000000000987805 */ /* 0x000fe4000001ff00 */
[----:B------:R-:W-:Y:S02]  /*5fa0*/  CS2R R146, SRZ ;  /* 0x0000000000927805 */ /* 0x000fe4000001ff00 */
[----:B------:R-:W-:Y:S02]  /*5fb0*/  CS2R R144, SRZ ;  /* 0x0000000000907805 */ /* 0x000fe4000001ff00 */
[----:B------:R-:W-:Y:S02]  /*5fc0*/  @P6 SHF.L.U32 R5, R3, 0x1f, RZ ;  /* 0x0000001f03056819 */ /* 0x000fe400000006ff */
[----:B------:R-:W-:Y:S02]  /*5fd0*/  CS2R R138, SRZ ;  /* 0x00000000008a7805 */ /* 0x000fe4000001ff00 */
[----:B------:R-:W-:Y:S02]  /*5fe0*/  CS2R R136, SRZ ;  /* 0x0000000000887805 */ /* 0x000fe4000001ff00 */
[----:B------:R-:W-:Y:S01]  /*5ff0*/  CS2R R130, SRZ ;  /* 0x0000000000827805 */ /* 0x000fe2000001ff00 */
[----:B------:R-:W1:Y:S01]  /*6000*/  @P6 SYNCS.PHASECHK.TRANS64.TRYWAIT P0, [R0+URZ+0x60], R5 ;  /* 0x00006005000065a7 */ /* 0x000e6200080011ff */
[----:B------:R-:W-:Y:S02]  /*6010*/  CS2R R128, SRZ ;  /* 0x0000000000807805 */ /* 0x000fe4000001ff00 */
[----:B------:R-:W-:Y:S02]  /*6020*/  CS2R R122, SRZ ;  /* 0x00000000007a7805 */ /* 0x000fe4000001ff00 */
[----:B------:R-:W-:Y:S02]  /*6030*/  CS2R R120, SRZ ;  /* 0x0000000000787805 */ /* 0x000fe4000001ff00 */
[----:B------:R-:W-:Y:S02]  /*6040*/  CS2R R114, SRZ ;  /* 0x0000000000727805 */ /* 0x000fe4000001ff00 */
[----:B------:R-:W-:Y:S01]  /*6050*/  CS2R R112, SRZ ;  /* 0x0000000000707805 */ /* 0x000fe2000001ff00 */
[----:B------:R2:W4:Y:S01]  /*6060*/  SYNCS.PHASECHK.TRANS64.TRYWAIT P4, [R165+URZ+0xb0], R4 ;  /* 0x0000b004a50075a7 */ /* 0x00052200080811ff */
[----:B-1----:R-:W-:Y:S01]  /*6070*/  @P6 PLOP3.LUT P5, PT, P0, PT, PT, 0x8, 0x80 ;  /* 0x000000000080681c */ /* 0x002fe200007ae170 */
[----:B------:R-:W-:Y:S01]  /*6080*/  @!UPT UIADD3 URZ, UPT, UPT, URZ, URZ, URZ ;  /* 0x000000fffffff290 */ /* 0x000fe2000fffe0ff */
[----:B--2---:R-:W-:Y:S11]  /*6090*/  @!P6 BRA `(.L_x_94) ;  /* 0x0000000000d8e947 */ /* 0x004ff60003800000 */
[----:B------:R-:W-:Y:S01]  /*60a0*/  R2UR UR5, R217 ;  /* 0x00000000d90572ca */ /* 0x000fe200000e0000 */
[----:B------:R-:W-:Y:S01]  /*60b0*/  BSSY B0, `(.L_x_95) ;  /* 0x000000f000007945 */ /* 0x000fe20003800000 */
[----:B------:R-:W-:Y:S02]  /*60c0*/  R2UR UR4, R216 ;  /* 0x00000000d80472ca */ /* 0x000fe400000e0000 */
[----:B------:R-:W-:Y:S02]  /*60d0*/  FSETP.NEU.AND P2, PT, R107, RZ, PT ;  /* 0x000000ff6b00720b */ /* 0x000fe40003f4d000 */
[----:B------:R-:W-:Y:S02]  /*60e0*/  LOP3.LUT P1, RZ, R206, 0xff, RZ, 0xc0, !PT ;  /* 0x000000ffceff7812 */ /* 0x000fe4000782c0ff */
[----:B------:R-:W-:Y:S05]  /*60f0*/  SEL R5, RZ, 0xffffffff, P2 ;  /* 0xffffffffff057807 */ /* 0x000fea0001000000 */
[----:B------:R-:W-:Y:S04]  /*6100*/  ISETP.NE.U32.AND P0, PT, RZ, UR5, PT ;  /* 0x00000005ff007c0c */ /* 0x000fe8000bf05070 */
[----:B------:R-:W-:Y:S04]  /*6110*/  ISETP.NE.AND.EX P0, PT, RZ, UR4, PT, P0 ;  /* 0x00000004ff007c0c */ /* 0x000fe8000bf05300 */
[----:B------:R-:W-:Y:S04]  /*6120*/  SEL R6, RZ, 0xffffffff, P0 ;  /* 0xffffffffff067807 */ /* 0x000fe80000000000 */
[----:B------:R-:W-:Y:S01]  /*6130*/  @P3 SEL R5, R6, R5, !P1 ;  /* 0x0000000506053207 */ /* 0x000fe20004800000 */
[----:B------:R-:W-:Y:S03]  /*6140*/  IMAD.U32 R6, RZ, RZ, UR45 ;  /* 0x0000002dff067e24 */ /* 0x000fe6000f8e00ff */
[----:B------:R-:W-:Y:S01]  /*6150*/  LOP3.LUT R5, R5, 0x1, RZ, 0xc0, !PT ;  /* 0x0000000105057812 */ /* 0x000fe200078ec0ff */
[----:B------:R-:W-:Y:S06]  /*6160*/  @!P5 BRA `(.L_x_96) ;  /* 0x00000000000cd947 */ /* 0x000fec0003800000 */
[----:B------:R-:W-:Y:S04]  /*6170*/  SHF.L.U32 R3, R3, 0x1f, RZ ;  /* 0x0000001f03037819 */ /* 0x000fe800000006ff */
[----:B------:R-:W1:Y:S02]  /*6180*/  SYNCS.PHASECHK.TRANS64.TRYWAIT P0, [R0+URZ+0x60], R3 ;  /* 0x00006003000075a7 */ /* 0x000e6400080011ff */
[----:B-1----:R-:W-:Y:S05]  /*6190*/  @!P0 BRA `(.L_x_97) ;  /* 0x0000003800148947 */ /* 0x002fea0003800000 */
.L_x_96:
[----:B------:R-:W-:Y:S05]  /*61a0*/  BSYNC B0 ;  /* 0x0000000000007941 */ /* 0x000fea0003800000 */
.L_x_95:
[----:B------:R-:W-:Y:S02]  /*61b0*/  ISETP.NE.U32.AND P0, PT, R5, 0x1, PT ;  /* 0x000000010500780c */ /* 0x000fe40003f05070 */
[----:B------:R-:W-:Y:S02]  /*61c0*/  CS2R R114, SRZ ;  /* 0x0000000000727805 */ /* 0x000fe4000001ff00 */
        /* <DEDUP_REMOVED lines=10> */
[----:B------:R-:W-:Y:S01]  /*6270*/  CS2R R152, SRZ ;  /* 0x0000000000987805 */ /* 0x000fe2000001ff00 */
[----:B-1----:R-:W-:Y:S01]  /*6280*/  @P0 IMAD R3, R6, 0x2c00, R197 ;  /* 0x00002c0006030824 */ /* 0x002fe200078e02c5 */
        /* <DEDUP_REMOVED lines=8> */
[----:B------:R-:W-:Y:S01]  /*6310*/  IMAD.MOV.U32 R194, RZ, RZ, RZ ;  /* 0x000000ffffc27224 */ /* 0x000fe200078e00ff */
[----:B------:R-:W-:Y:S02]  /*6320*/  CS2R R192, SRZ ;  /* 0x0000000000c07805 */ /* 0x000fe4000001ff00 */
[----:B------:R-:W-:Y:S01]  /*6330*/  @P0 LEA R0, R3, UR46, 0x1 ;  /* 0x0000002e03000c11 */ /* 0x000fe2000f8e08ff */
[----:B------:R-:W-:Y:S05]  /*6340*/  @P0 WARPSYNC.ALL ;  /* 0x0000000000000948 */ /* 0x000fea0003800000 */
[----:B------:R1:W2:Y:S04]  /*6350*/  @P0 LDSM.16.M88.4 R112, [R0+0x200] ;  /* 0x000200000070083b */ /* 0x0002a80000000200 */
[----:B------:R1:W1:Y:S04]  /*6360*/  @P0 LDSM.16.M88.4 R120, [R0+0xa00] ;  /* 0x000a00000078083b */ /* 0x0002680000000200 */
        /* <DEDUP_REMOVED lines=8> */
[----:B--2---:R1:W1:Y:S02]  /*63f0*/  @P0 LDSM.16.M88.4 R192, [R0+0x5200] ;  /* 0x0052000000c0083b */ /* 0x0042640000000200 */
.L_x_94:
[----:B------:R-:W-:Y:S05]  /*6400*/  BSYNC B1 ;  /* 0x0000000000017941 */ /* 0x000fea0003800000 */
.L_x_93:
[----:B-1----:R-:W-:Y:S04]  /*6410*/  LEA.HI R0, R104, R104, RZ, 0x1 ;  /* 0x0000006868007211 */ /* 0x002fe800078f08ff */
[----:B------:R-:W-:Y:S02]  /*6420*/  SHF.R.U32.HI R7, RZ, 0x1, R0 ;  /* 0x00000001ff077819 */ /* 0x000fe40000011600 */
[----:B------:R-:W-:Y:S03]  /*6430*/  LOP3.LUT R5, R0, 0xffe, RZ, 0xc0, !PT ;  /* 0x00000ffe00057812 */ /* 0x000fe600078ec0ff */
[----:B------:R-:W-:Y:S02]  /*6440*/  IMAD R3, R7, 0xb0, R2 ;  /* 0x000000b007037824 */ /* 0x000fe400078e0202 */
[----:B------:R-:W-:Y:S04]  /*6450*/  IMAD.IADD R0, R104, 0x1, -R5 ;  /* 0x0000000168007824 */ /* 0x000fe800078e0a05 */
[----:B------:R-:W-:Y:S05]  /*6460*/  IMAD R106, R0, 0x100000, R3 ;  /* 0x00100000006a7824 */ /* 0x000fea00078e0203 */
[----:B------:R-:W-:Y:S04]  /*6470*/  SHF.R.U32.HI R6, RZ, 0x15, R106 ;  /* 0x00000015ff067819 */ /* 0x000fe8000001166a */
[----:B------:R-:W-:Y:S01]  /*6480*/  LOP3.LUT P0, RZ, R6, 0x3, R207, 0x48, !PT ;  /* 0x0000000306ff7812 */ /* 0x000fe200078048cf */
[----:B------:R-:W-:Y:S01]  /*6490*/  @!UPT UIADD3 URZ, UPT, UPT, URZ, URZ, URZ ;  /* 0x000000fffffff290 */ /* 0x000fe2000fffe0ff */
[----:B----4-:R-:W-:Y:S11]  /*64a0*/  @P4 BRA `(.L_x_98) ;  /* 0x0000000000084947 */ /* 0x010ff60003800000 */
[----:B------:R-:W1:Y:S02]  /*64b0*/  SYNCS.PHASECHK.TRANS64.TRYWAIT P1, [R165+URZ+0xb0], R4 ;  /* 0x0000b004a50075a7 */ /* 0x000e6400080211ff */
[----:B-1----:R-:W-:Y:S05]  /*64c0*/  @!P1 BRA `(.L_x_99) ;  /* 0x00000034005c9947 */ /* 0x002fea0003800000 */
.L_x_98:
[----:B------:R-:W-:Y:S05]  /*64d0*/  @!P0 BRA `(.L_x_100) ;  /* 0x0000000000408947 */ /* 0x000fea0003800000 */
[----:B------:R-:W2:Y:S01]  /*64e0*/  LDCU.64 UR8, c[0x4][0x70] ;  /* 0x01000e00ff0877ac */ /* 0x000ea20008000a00 */
[----:B------:R-:W-:Y:S01]  /*64f0*/  MOV R15, 0x0 ;  /* 0x00000000000f7802 */ /* 0x000fe20000000f00 */
[----:B------:R-:W-:Y:S02]  /*6500*/  HFMA2 R12, -RZ, RZ, 0, 5.9604644775390625e-08 ;  /* 0x00000001ff0c7431 */ /* 0x000fe400000001ff */
[----:B------:R-:W-:Y:S02]  /*6510*/  IMAD.MOV.U32 R8, RZ, RZ, 0x192 ;  /* 0x00000192ff087424 */ /* 0x000fe400078e00ff */
[----:B------:R-:W-:Y:S01]  /*6520*/  IMAD.MOV.U32 R13, RZ, RZ, RZ ;  /* 0x000000ffff0d7224 */ /* 0x000fe200078e00ff */
[----:B------:R-:W4:Y:S01]  /*6530*/  LDCU.64 UR6, c[0x4][0x78] ;  /* 0x01000f00ff0677ac */ /* 0x000f220008000a00 */
[----:B------:R-:W3:Y:S01]  /*6540*/  LDC.64 R14, c[0x4][R15] ;  /* 0x010000000f0e7b82 */ /* 0x000ee20000000a00 */
[----:B------:R-:W5:Y:S01]  /*6550*/  LDCU.64 UR4, c[0x4][0x10] ;  /* 0x01000200ff0477ac */ /* 0x000f620008000a00 */
[----:B--2---:R-:W-:Y:S01]  /*6560*/  MOV R5, UR9 ;  /* 0x0000000900057c02 */ /* 0x004fe20008000f00 */
[----:B-1----:R-:W-:Y:S01]  /*6570*/  IMAD.U32 R4, RZ, RZ, UR8 ;  /* 0x00000008ff047e24 */ /* 0x002fe2000f8e00ff */
[----:B----4-:R-:W-:Y:S01]  /*6580*/  MOV R7, UR7 ;  /* 0x0000000700077c02 */ /* 0x010fe20008000f00 */
[----:B------:R-:W-:Y:S01]  /*6590*/  IMAD.U32 R6, RZ, RZ, UR6 ;  /* 0x00000006ff067e24 */ /* 0x000fe2000f8e00ff */
[----:B-----5:R-:W-:Y:S01]  /*65a0*/  MOV R11, UR5 ;  /* 0x00000005000b7c02 */ /* 0x020fe20008000f00 */
[----:B------:R-:W-:Y:S02]  /*65b0*/  IMAD.U32 R10, RZ, RZ, UR4 ;  /* 0x00000004ff0a7e24 */ /* 0x000fe4000f8e00ff */
[----:B------:R-:W-:Y:S07]  /*65c0*/  LEPC R20, `(.L_x_100) ;  /* 0x000000001014794e */ /* 0x000fee0000000000 */
[----:B---3--:R-:W-:Y:S05]  /*65d0*/  CALL.ABS.NOINC R14 ;  /* 0x000000000e007343 */ /* 0x008fea0003c00000 */
.L_x_100:
[----:B------:R-:W-:Y:S05]  /*65e0*/  WARPSYNC.ALL ;  /* 0x0000000000007948 */ /* 0x000fea0003800000 */
[C---:B------:R-:W-:Y:S01]  /*65f0*/  R2UR UR4, R106.reuse ;  /* 0x000000006a0472ca */ /* 0x040fe200000e0000 */
[----:B------:R-:W-:Y:S05]  /*6600*/  VIADD R0, R106, 0x10 ;  /* 0x000000106a007836 */ /* 0x000fea0000000000 */
[----:B------:R-:W-:Y:S04]  /*6610*/  SHF.R.U32.HI R0, RZ, 0x15, R0 ;  /* 0x00000015ff007819 */ /* 0x000fe80000011600 */
[----:B------:R-:W-:Y:S03]  /*6620*/  LOP3.LUT P0, RZ, R0, 0x3, R207, 0x48, !PT ;  /* 0x0000000300ff7812 */ /* 0x000fe600078048cf */
[----:B------:R-:W2:Y:S10]  /*6630*/  LDTM.16dp256bit.x2 R96, tmem[UR4] ;  /* 0x00000004006079ee */ /* 0x000eb400080a0000 */
[----:B--2---:R-:W-:Y:S05]  /*6640*/  @!P0 BRA `(.L_x_101) ;  /* 0x0000000000408947 */ /* 0x004fea0003800000 */
        /* <DEDUP_REMOVED lines=16> */
.L_x_101:
[----:B------:R-:W-:Y:S05]  /*6750*/  WARPSYNC.ALL ;  /* 0x0000000000007948 */ /* 0x000fea0003800000 */
[C---:B------:R-:W-:Y:S01]  /*6760*/  R2UR UR4, R106.reuse ;  /* 0x000000006a0472ca */ /* 0x040fe200000e0000 */
[----:B------:R-:W-:Y:S05]  /*6770*/  VIADD R0, R106, 0x20 ;  /* 0x000000206a007836 */ /* 0x000fea0000000000 */
[----:B------:R-:W-:Y:S04]  /*6780*/  SHF.R.U32.HI R0, RZ, 0x15, R0 ;  /* 0x00000015ff007819 */ /* 0x000fe80000011600 */
[----:B------:R-:W-:Y:S03]  /*6790*/  LOP3.LUT P0, RZ, R0, 0x3, R207, 0x48, !PT ;  /* 0x0000000300ff7812 */ /* 0x000fe600078048cf */
[----:B------:R-:W2:Y:S10]  /*67a0*/  LDTM.16dp256bit.x2 R88, tmem[UR4+0x10] ;  /* 0x00001004005879ee */ /* 0x000eb400080a0000 */
        /* <DEDUP_REMOVED lines=17> */
.L_x_102:
        /* <DEDUP_REMOVED lines=23> */
.L_x_103:
        /* <DEDUP_REMOVED lines=23> */
.L_x_104:
        /* <DEDUP_REMOVED lines=23> */
.L_x_105:
        /* <DEDUP_REMOVED lines=23> */
.L_x_106:
        /* <DEDUP_REMOVED lines=23> */
.L_x_107:
        /* <DEDUP_REMOVED lines=23> */
.L_x_108:
        /* <DEDUP_REMOVED lines=23> */
.L_x_109:
        /* <DEDUP_REMOVED lines=23> */
.L_x_110:
[----:B------:R-:W-:Y:S01]  /*7440*/  ISETP.NE.AND P0, PT, R226, RZ, PT ;  /* 0x000000ffe200720c */ /* 0x000fe20003f05270 */
[----:B------:R-:W-:Y:S05]  /*7450*/  WARPSYNC.ALL ;  /* 0x0000000000007948 */ /* 0x000fea0003800000 */
[--C-:B------:R-:W-:Y:S01]  /*7460*/  HADD2.F32 R108, -RZ, R112.reuse.H0_H0 ;  /* 0x20000070ff6c7230 */ /* 0x100fe20000004100 */
[----:B------:R-:W-:Y:S01]  /*7470*/  R2UR UR4, R106 ;  /* 0x000000006a0472ca */ /* 0x000fe200000e0000 */
[----:B------:R-:W-:Y:S01]  /*7480*/  HADD2.F32 R110, -RZ, R112.H1_H1 ;  /* 0x30000070ff6e7230 */ /* 0x000fe20000004100 */
[----:B------:R-:W-:Y:S01]  /*7490*/  R2UR UR5, R165 ;  /* 0x00000000a50572ca */ /* 0x000fe200000e0000 */
[--C-:B------:R-:W-:Y:S01]  /*74a0*/  HADD2.F32 R109, -RZ, R113.reuse.H0_H0 ;  /* 0x20000071ff6d7230 */ /* 0x100fe20000004100 */
[----:B------:R-:W-:Y:S01]  /*74b0*/  MOV R212, UR45 ;  /* 0x0000002d00d47c02 */ /* 0x000fe20008000f00 */
[----:B------:R-:W-:Y:S02]  /*74c0*/  HADD2.F32 R112, -RZ, R113.H1_H1 ;  /* 0x30000071ff707230 */ /* 0x000fe40000004100 */
[C---:B---3--:R-:W-:Y:S01]  /*74d0*/  FMUL R0, R105.reuse, R96 ;  /* 0x0000006069007220 */ /* 0x048fe20000400000 */
[--C-:B------:R-:W-:Y:S02]  /*74e0*/  HADD2.F32 R113, -RZ, R115.reuse.H0_H0 ;  /* 0x20000073ff717230 */ /* 0x100fe40000004100 */
[----:B------:R-:W-:Y:S01]  /*74f0*/  FMUL R3, R105, R97 ;  /* 0x0000006169037220 */ /* 0x000fe20000400000 */
[----:B------:R-:W-:Y:S02]  /*7500*/  HADD2.F32 R116, -RZ, R115.H1_H1 ;  /* 0x30000073ff747230 */ /* 0x000fe40000004100 */
[C---:B------:R-:W-:Y:S01]  /*7510*/  FFMA R0, R107.reuse, R108, R0 ;  /* 0x0000006c6b007223 */ /* 0x040fe20000000000 */
[--C-:B------:R-:W-:Y:S02]  /*7520*/  HADD2.F32 R115, -RZ, R120.reuse.H0_H0 ;  /* 0x20000078ff737230 */ /* 0x100fe40000004100 */
[----:B------:R-:W-:Y:S01]  /*7530*/  FFMA R3, R107, R110, R3 ;  /* 0x0000006e6b037223 */ /* 0x000fe20000000003 */
[----:B------:R-:W-:Y:S01]  /*7540*/  HADD2.F32 R118, -RZ, R120.H1_H1 ;  /* 0x30000078ff767230 */ /* 0x000fe20000004100 */
[----:B-1----:R-:W1:Y:S01]  /*7550*/  LDTM.16dp256bit.x2 R4, tmem[UR4+0xa0] ;  /* 0x0000a004000479ee */ /* 0x002e6200080a0000 */
[--C-:B------:R-:W-:Y:S01]  /*7560*/  HADD2.F32 R117, -RZ, R121.reuse.H0_H0 ;  /* 0x20000079ff757230 */ /* 0x100fe20000004100 */
[----:B------:R-:W-:Y:S01]  /*7570*/  NOP ;  /* 0x0000000000007918 */ /* 0x000fe20000000000 */
[----:B------:R-:W-:Y:S01]  /*7580*/  HADD2.F32 R120, -RZ, R121.H1_H1 ;  /* 0x30000079ff787230 */ /* 0x000fe20000004100 */
[----:B------:R-:W-:Y:S01]  /*7590*/  F2FP.F16.F32.PACK_AB R208, R3, R0 ;  /* 0x0000000003d0723e */ /* 0x000fe200000000ff */
[--C-:B------:R-:W-:Y:S01]  /*75a0*/  HADD2.F32 R121, -RZ, R123.reuse.H0_H0 ;  /* 0x2000007bff797230 */ /* 0x100fe20000004100 */
[----:B------:R-:W-:Y:S01]  /*75b0*/  UIADD3 UR4, UPT, UPT, UR5, 0xd0, URZ ;  /* 0x000000d005047890 */ /* 0x000fe2000fffe0ff */
[----:B------:R-:W-:Y:S02]  /*75c0*/  HADD2.F32 R124, -RZ, R123.H1_H1 ;  /* 0x3000007bff7c7230 */ /* 0x000fe40000004100 */
[----:B------:R-:W-:Y:S01]  /*75d0*/  FMUL R12, R105, R98 ;  /* 0x00000062690c7220 */ /* 0x000fe20000400000 */
[--C-:B------:R-:W-:Y:S01]  /*75e0*/  HADD2.F32 R123, -RZ, R128.reuse.H0_H0 ;  /* 0x20000080ff7b7230 */ /* 0x100fe20000004100 */
[----:B------:R-:W-:Y:S01]  /*75f0*/  UPRMT UR4, UR44, 0x654, UR4 ;  /* 0x000006542c047896 */ /* 0x000fe20008000004 */
[----:B------:R-:W-:Y:S02]  /*7600*/  HADD2.F32 R126, -RZ, R128.H1_H1 ;  /* 0x30000080ff7e7230 */ /* 0x000fe40000004100 */
[----:B------:R-:W-:Y:S01]  /*7610*/  FFMA R12, R107, R109, R12 ;  /* 0x0000006d6b0c7223 */ /* 0x000fe2000000000c */
[--C-:B------:R-:W-:Y:S02]  /*7620*/  HADD2.F32 R125, -RZ, R129.reuse.H0_H0 ;  /* 0x20000081ff7d7230 */ /* 0x100fe40000004100 */
[C---:B------:R-:W-:Y:S01]  /*7630*/  FMUL R13, R105.reuse, R99 ;  /* 0x00000063690d7220 */ /* 0x040fe20000400000 */
[----:B------:R-:W-:Y:S02]  /*7640*/  HADD2.F32 R128, -RZ, R129.H1_H1 ;  /* 0x30000081ff807230 */ /* 0x000fe40000004100 */
[----:B------:R-:W-:Y:S01]  /*7650*/  FMUL R14, R105, R100 ;  /* 0x00000064690e7220 */ /* 0x000fe20000400000 */
[--C-:B------:R-:W-:Y:S02]  /*7660*/  HADD2.F32 R129, -RZ, R131.reuse.H0_H0 ;  /* 0x20000083ff817230 */ /* 0x100fe40000004100 */
[----:B------:R-:W-:Y:S01]  /*7670*/  FFMA R13, R107, R112, R13 ;  /* 0x000000706b0d7223 */ /* 0x000fe2000000000d */
[----:B------:R-:W-:Y:S01]  /*7680*/  HADD2.F32 R132, -RZ, R131.H1_H1 ;  /* 0x30000083ff847230 */ /* 0x000fe20000004100 */
[----:B-1----:R-:W-:Y:S01]  /*7690*/  SYNCS.ARRIVE.TRANS64.RED.A1T0 RZ, [UR4], RZ ;  /* 0x000000ffffff79a7 */ /* 0x002fe20008100404 */
[--C-:B------:R-:W-:Y:S02]  /*76a0*/  HADD2.F32 R131, -RZ, R136.reuse.H0_H0 ;  /* 0x20000088ff837230 */ /* 0x100fe40000004100 */
[----:B------:R-:W-:Y:S01]  /*76b0*/  FMUL R15, R105, R101 ;  /* 0x00000065690f7220 */ /* 0x000fe20000400000 */
[----:B------:R-:W-:Y:S01]  /*76c0*/  HADD2.F32 R134, -RZ, R136.H1_H1 ;  /* 0x30000088ff867230 */ /* 0x000fe20000004100 */
[----:B------:R-:W-:Y:S01]  /*76d0*/  F2FP.F16.F32.PACK_AB R209, R13, R12 ;  /* 0x0000000c0dd1723e */ /* 0x000fe200000000ff */
[--C-:B------:R-:W-:Y:S02]  /*76e0*/  HADD2.F32 R133, -RZ, R137.reuse.H0_H0 ;  /* 0x20000089ff857230 */ /* 0x100fe40000004100 */
[C---:B------:R-:W-:Y:S01]  /*76f0*/  FMUL R16, R105.reuse, R102 ;  /* 0x0000006669107220 */ /* 0x040fe20000400000 */
[----:B------:R-:W-:Y:S02]  /*7700*/  HADD2.F32 R136, -RZ, R137.H1_H1 ;  /* 0x30000089ff887230 */ /* 0x000fe40000004100 */
[C---:B------:R-:W-:Y:S01]  /*7710*/  FMUL R17, R105.reuse, R103 ;  /* 0x0000006769117220 */ /* 0x040fe20000400000 */
        /* <DEDUP_REMOVED lines=58> */
[--C-:B------:R-:W-:Y:S02]  /*7ac0*/  HADD2.F32 R173, -RZ, R177.reuse.H0_H0 ;  /* 0x200000b1ffad7230 */ /* 0x100fe40000004100 */
[----:B------:R-:W-:Y:S01]  /*7ad0*/  FMUL R69, R105, R69 ;  /* 0x0000004569457220 */ /* 0x000fe20000400000 */
[----:B------:R-:W-:Y:S02]  /*7ae0*/  HADD2.F32 R176, -RZ, R177.H1_H1 ;  /* 0x300000b1ffb07230 */ /* 0x000fe40000004100 */
[----:B------:R-:W-:Y:S01]  /*7af0*/  FFMA R14, R107, R111, R14 ;  /* 0x0000006f6b0e7223 */ /* 0x000fe2000000000e */
[----:B------:R-:W-:Y:S02]  /*7b00*/  HADD2.F32 R114, -RZ, R114.H1_H1 ;  /* 0x30000072ff727230 */ /* 0x000fe40000004100 */
[C---:B------:R-:W-:Y:S01]  /*7b10*/  FMUL R70, R105.reuse, R70 ;  /* 0x0000004669467220 */ /* 0x040fe20000400000 */
[--C-:B------:R-:W-:Y:S02]  /*7b20*/  HADD2.F32 R177, -RZ, R179.reuse.H0_H0 ;  /* 0x200000b3ffb17230 */ /* 0x100fe40000004100 */
[----:B------:R-:W-:Y:S01]  /*7b30*/  FMUL R71, R105, R71 ;  /* 0x0000004769477220 */ /* 0x000fe20000400000 */
[----:B------:R-:W-:Y:S02]  /*7b40*/  HADD2.F32 R180, -RZ, R179.H1_H1 ;  /* 0x300000b3ffb47230 */ /* 0x000fe40000004100 */
[C---:B------:R-:W-:Y:S01]  /*7b50*/  FFMA R15, R107.reuse, R114, R15 ;  /* 0x000000726b0f7223 */ /* 0x040fe2000000000f */
[--C-:B------:R-:W-:Y:S02]  /*7b60*/  HADD2.F32 R179, -RZ, R184.reuse.H0_H0 ;  /* 0x200000b8ffb37230 */ /* 0x100fe40000004100 */
[C---:B------:R-:W-:Y:S01]  /*7b70*/  FFMA R16, R107.reuse, R113, R16 ;  /* 0x000000716b107223 */ /* 0x040fe20000000010 */
[----:B------:R-:W-:Y:S02]  /*7b80*/  HADD2.F32 R182, -RZ, R184.H1_H1 ;  /* 0x300000b8ffb67230 */ /* 0x000fe40000004100 */
[----:B------:R-:W-:Y:S01]  /*7b90*/  FFMA R17, R107, R116, R17 ;  /* 0x000000746b117223 */ /* 0x000fe20000000011 */
[--C-:B------:R-:W-:Y:S01]  /*7ba0*/  HADD2.F32 R181, -RZ, R185.reuse.H0_H0 ;  /* 0x200000b9ffb57230 */ /* 0x100fe20000004100 */
[----:B------:R-:W-:Y:S01]  /*7bb0*/  F2FP.F16.F32.PACK_AB R210, R15, R14 ;  /* 0x0000000e0fd2723e */ /* 0x000fe200000000ff */
[----:B------:R-:W-:Y:S02]  /*7bc0*/  HADD2.F32 R184, -RZ, R185.H1_H1 ;  /* 0x300000b9ffb87230 */ /* 0x000fe40000004100 */
[----:B------:R-:W-:Y:S01]  /*7bd0*/  FFMA R18, R107, R115, R18 ;  /* 0x000000736b127223 */ /* 0x000fe20000000012 */
[--C-:B------:R-:W-:Y:S01]  /*7be0*/  HADD2.F32 R185, -RZ, R187.reuse.H0_H0 ;  /* 0x200000bbffb97230 */ /* 0x100fe20000004100 */
[----:B------:R-:W-:Y:S01]  /*7bf0*/  F2FP.F16.F32.PACK_AB R211, R17, R16 ;  /* 0x0000001011d3723e */ /* 0x000fe200000000ff */
[----:B------:R-:W-:Y:S02]  /*7c00*/  HADD2.F32 R188, -RZ, R187.H1_H1 ;  /* 0x300000bbffbc7230 */ /* 0x000fe40000004100 */
[C---:B------:R-:W-:Y:S01]  /*7c10*/  FFMA R19, R107.reuse, R118, R19 ;  /* 0x000000766b137223 */ /* 0x040fe20000000013 */
[--C-:B------:R-:W-:Y:S02]  /*7c20*/  HADD2.F32 R187, -RZ, R192.reuse.H0_H0 ;  /* 0x200000c0ffbb7230 */ /* 0x100fe40000004100 */
[C---:B------:R-:W-:Y:S01]  /*7c30*/  FFMA R20, R107.reuse, R117, R20 ;  /* 0x000000756b147223 */ /* 0x040fe20000000014 */
[----:B------:R-:W-:Y:S02]  /*7c40*/  HADD2.F32 R190, -RZ, R192.H1_H1 ;  /* 0x300000c0ffbe7230 */ /* 0x000fe40000004100 */
[----:B------:R-:W-:Y:S01]  /*7c50*/  FFMA R21, R107, R120, R21 ;  /* 0x000000786b157223 */ /* 0x000fe20000000015 */
[--C-:B------:R-:W-:Y:S02]  /*7c60*/  HADD2.F32 R189, -RZ, R193.reuse.H0_H0 ;  /* 0x200000c1ffbd7230 */ /* 0x100fe40000004100 */
[C---:B------:R-:W-:Y:S01]  /*7c70*/  FMUL R56, R105.reuse, R56 ;  /* 0x0000003869387220 */ /* 0x040fe20000400000 */
[----:B------:R-:W-:Y:S02]  /*7c80*/  HADD2.F32 R192, -RZ, R193.H1_H1 ;  /* 0x300000c1ffc07230 */ /* 0x000fe40000004100 */
[----:B------:R-:W-:Y:S01]  /*7c90*/  FMUL R57, R105, R57 ;  /* 0x0000003969397220 */ /* 0x000fe20000400000 */
[--C-:B------:R-:W-:Y:S01]  /*7ca0*/  HADD2.F32 R193, -RZ, R195.reuse.H0_H0 ;  /* 0x200000c3ffc17230 */ /* 0x100fe20000004100 */
[----:B------:R-:W-:Y:S01]  /*7cb0*/  F2FP.F16.F32.PACK_AB R213, R21, R20 ;  /* 0x0000001415d5723e */ /* 0x000fe200000000ff */
[----:B------:R-:W-:Y:S02]  /*7cc0*/  HADD2.F32 R196, -RZ, R195.H1_H1 ;  /* 0x300000c3ffc47230 */ /* 0x000fe40000004100 */
[----:B------:R-:W-:Y:S01]  /*7cd0*/  FMUL R58, R105, R58 ;  /* 0x0000003a693a7220 */ /* 0x000fe20000400000 */
[----:B------:R-:W-:Y:S01]  /*7ce0*/  IMAD R195, R212, 0x2c00, R197 ;  /* 0x00002c00d4c37824 */ /* 0x000fe200078e02c5 */
[----:B------:R-:W-:Y:S01]  /*7cf0*/  F2FP.F16.F32.PACK_AB R212, R19, R18 ;  /* 0x0000001213d4723e */ /* 0x000fe200000000ff */
[--C-:B------:R-:W-:Y:S02]  /*7d00*/  HADD2.F32 R119, -RZ, R122.reuse.H0_H0 ;  /* 0x2000007aff777230 */ /* 0x100fe40000004100 */
[----:B------:R-:W-:Y:S01]  /*7d10*/  FMUL R59, R105, R59 ;  /* 0x0000003b693b7220 */ /* 0x000fe20000400000 */
[----:B------:R-:W-:Y:S01]  /*7d20*/  HADD2.F32 R122, -RZ, R122.H1_H1 ;  /* 0x3000007aff7a7230 */ /* 0x000fe20000004100 */
[----:B------:R-:W-:Y:S01]  /*7d30*/  LEA R195, R195, UR46, 0x1 ;  /* 0x0000002ec3c37c11 */ /* 0x000fe2000f8e08ff */
[--C-:B------:R-:W-:Y:S02]  /*7d40*/  HADD2.F32 R127, -RZ, R130.reuse.H0_H0 ;  /* 0x20000082ff7f7230 */ /* 0x100fe40000004100 */
[C---:B------:R-:W-:Y:S01]  /*7d50*/  FFMA R22, R107.reuse, R119, R22 ;  /* 0x000000776b167223 */ /* 0x040fe20000000016 */
[----:B------:R-:W-:Y:S02]  /*7d60*/  HADD2.F32 R130, -RZ, R130.H1_H1 ;  /* 0x30000082ff827230 */ /* 0x000fe40000004100 */
[C---:B------:R-:W-:Y:S01]  /*7d70*/  FFMA R23, R107.reuse, R122, R23 ;  /* 0x0000007a6b177223 */ /* 0x040fe20000000017 */
[----:B------:R1:W-:Y:S01]  /*7d80*/  STSM.16.M88.4 [R195+0x200], R208 ;  /* 0x000200d0c3007844 */ /* 0x0003e20000000200 */
[C---:B------:R-:W-:Y:S01]  /*7d90*/  FFMA R88, R107.reuse, R121, R88 ;  /* 0x000000796b587223 */ /* 0x040fe20000000058 */
[C---:B------:R-:W-:Y:S01]  /*7da0*/  FFMA R89, R107.reuse, R124, R89 ;  /* 0x0000007c6b597223 */ /* 0x040fe20000000059 */
[----:B------:R-:W-:Y:S01]  /*7db0*/  FFMA R80, R107, R123, R80 ;  /* 0x0000007b6b507223 */ /* 0x000fe20000000050 */
[----:B------:R-:W-:Y:S01]  /*7dc0*/  F2FP.F16.F32.PACK_AB R214, R23, R22 ;  /* 0x0000001617d6723e */ /* 0x000fe200000000ff */
[C---:B------:R-:W-:Y:S01]  /*7dd0*/  FFMA R81, R107.reuse, R126, R81 ;  /* 0x0000007e6b517223 */ /* 0x040fe20000000051 */
[----:B------:R-:W-:Y:S01]  /*7de0*/  FFMA R82, R107, R125, R82 ;  /* 0x0000007d6b527223 */ /* 0x000fe20000000052 */
[----:B------:R-:W-:Y:S01]  /*7df0*/  F2FP.F16.F32.PACK_AB R215, R89, R88 ;  /* 0x0000005859d7723e */ /* 0x000fe200000000ff */
[C---:B------:R-:W-:Y:S01]  /*7e00*/  FFMA R83, R107.reuse, R128, R83 ;  /* 0x000000806b537223 */ /* 0x040fe20000000053 */
[C---:B------:R-:W-:Y:S01]  /*7e10*/  FFMA R84, R107.reuse, R127, R84 ;  /* 0x0000007f6b547223 */ /* 0x040fe20000000054 */
[C---:B------:R-:W-:Y:S01]  /*7e20*/  FFMA R85, R107.reuse, R130, R85 ;  /* 0x000000826b557223 */ /* 0x040fe20000000055 */
[C---:B------:R-:W-:Y:S01]  /*7e30*/  FFMA R86, R107.reuse, R129, R86 ;  /* 0x000000816b567223 */ /* 0x040fe20000000056 */
[----:B------:R2:W-:Y:S01]  /*7e40*/  STSM.16.M88.4 [R195+0xa00], R212 ;  /* 0x000a00d4c3007844 */ /* 0x0005e20000000200 */
[C---:B------:R-:W-:Y:S01]  /*7e50*/  FFMA R87, R107.reuse, R132, R87 ;  /* 0x000000846b577223 */ /* 0x040fe20000000057 */
[--C-:B------:R-:W-:Y:S02]  /*7e60*/  HADD2.F32 R135, -RZ, R138.reuse.H0_H0 ;  /* 0x2000008aff877230 */ /* 0x100fe40000004100 */
[C---:B------:R-:W-:Y:S01]  /*7e70*/  FFMA R72, R107.reuse, R131, R72 ;  /* 0x000000836b487223 */ /* 0x040fe20000000048 */
[----:B------:R-:W-:Y:S02]  /*7e80*/  HADD2.F32 R138, -RZ, R138.H1_H1 ;  /* 0x3000008aff8a7230 */ /* 0x000fe40000004100 */
[C---:B------:R-:W-:Y:S01]  /*7e90*/  FFMA R73, R107.reuse, R134, R73 ;  /* 0x000000866b497223 */ /* 0x040fe20000000049 */
[C---:B------:R-:W-:Y:S01]  /*7ea0*/  FFMA R74, R107.reuse, R133, R74 ;  /* 0x000000856b4a7223 */ /* 0x040fe2000000004a */
[C---:B------:R-:W-:Y:S01]  /*7eb0*/  FFMA R75, R107.reuse, R136, R75 ;  /* 0x000000886b4b7223 */ /* 0x040fe2000000004b */
[C---:B------:R-:W-:Y:S01]  /*7ec0*/  FFMA R76, R107.reuse, R135, R76 ;  /* 0x000000876b4c7223 */ /* 0x040fe2000000004c */
[C---:B------:R-:W-:Y:S01]  /*7ed0*/  FFMA R77, R107.reuse, R138, R77 ;  /* 0x0000008a6b4d7223 */ /* 0x040fe2000000004d */
[C---:B------:R-:W-:Y:S01]  /*7ee0*/  FFMA R78, R107.reuse, R137, R78 ;  /* 0x000000896b4e7223 */ /* 0x040fe2000000004e */
[C---:B------:R-:W-:Y:S01]  /*7ef0*/  FFMA R79, R107.reuse, R140, R79 ;  /* 0x0000008c6b4f7223 */ /* 0x040fe2000000004f */
[--C-:B------:R-:W-:Y:S02]  /*7f00*/  HADD2.F32 R143, -RZ, R146.reuse.H0_H0 ;  /* 0x20000092ff8f7230 */ /* 0x100fe40000004100 */
[C---:B------:R-:W-:Y:S01]  /*7f10*/  FFMA R64, R107.reuse, R139, R64 ;  /* 0x0000008b6b407223 */ /* 0x040fe20000000040 */
[----:B------:R-:W-:Y:S02]  /*7f20*/  HADD2.F32 R146, -RZ, R146.H1_H1 ;  /* 0x30000092ff927230 */ /* 0x000fe40000004100 */
[C---:B------:R-:W-:Y:S01]  /*7f30*/  FFMA R65, R107.reuse, R142, R65 ;  /* 0x0000008e6b417223 */ /* 0x040fe20000000041 */
[C---:B------:R-:W-:Y:S01]  /*7f40*/  FFMA R66, R107.reuse, R141, R66 ;  /* 0x0000008d6b427223 */ /* 0x040fe20000000042 */
[C---:B------:R-:W-:Y:S01]  /*7f50*/  FFMA R67, R107.reuse, R144, R67 ;  /* 0x000000906b437223 */ /* 0x040fe20000000043 */
[----:B------:R-:W-:Y:S01]  /*7f60*/  FFMA R68, R107, R143, R68 ;  /* 0x0000008f6b447223 */ /* 0x000fe20000000044 */
[----:B-1----:R-:W-:Y:S01]  /*7f70*/  F2FP.F16.F32.PACK_AB R208, R81, R80 ;  /* 0x0000005051d0723e */ /* 0x002fe200000000ff */
[----:B------:R-:W-:Y:S01]  /*7f80*/  FFMA R69, R107, R146, R69 ;  /* 0x000000926b457223 */ /* 0x000fe20000000045 */
[----:B------:R-:W-:Y:S01]  /*7f90*/  F2FP.F16.F32.PACK_AB R209, R83, R82 ;  /* 0x0000005253d1723e */ /* 0x000fe200000000ff */
[----:B------:R-:W-:Y:S01]  /*7fa0*/  FFMA R70, R107, R145, R70 ;  /* 0x000000916b467223 */ /* 0x000fe20000000046 */
[----:B------:R-:W-:Y:S01]  /*7fb0*/  F2FP.F16.F32.PACK_AB R210, R85, R84 ;  /* 0x0000005455d2723e */ /* 0x000fe200000000ff */
[----:B------:R-:W-:Y:S01]  /*7fc0*/  FFMA R71, R107, R148, R71 ;  /* 0x000000946b477223 */ /* 0x000fe20000000047 */
[----:B------:R-:W-:Y:S01]  /*7fd0*/  F2FP.F16.F32.PACK_AB R211, R87, R86 ;  /* 0x0000005657d3723e */ /* 0x000fe200000000ff */
[--C-:B------:R-:W-:Y:S02]  /*7fe0*/  HADD2.F32 R151, -RZ, R154.reuse.H0_H0 ;  /* 0x2000009aff977230 */ /* 0x100fe40000004100 */
[C---:B------:R-:W-:Y:S01]  /*7ff0*/  FFMA R56, R107.reuse, R147, R56 ;  /* 0x000000936b387223 */ /* 0x040fe20000000038 */
[C---:B------:R-:W-:Y:S01]  /*8000*/  FFMA R57, R107.reuse, R150, R57 ;  /* 0x000000966b397223 */ /* 0x040fe20000000039 */
[----:B------:R-:W-:Y:S01]  /*8010*/  FFMA R58, R107, R149, R58 ;  /* 0x000000956b3a7223 */ /* 0x000fe2000000003a */
[----:B------:R1:W-:Y:S01]  /*8020*/  STSM.16.M88.4 [R195+0x1200], R208 ;  /* 0x001200d0c3007844 */ /* 0x0003e20000000200 */
[----:B--2---:R-:W-:Y:S01]  /*8030*/  F2FP.F16.F32.PACK_AB R212, R73, R72 ;  /* 0x0000004849d4723e */ /* 0x004fe200000000ff */
[----:B------:R-:W-:Y:S01]  /*8040*/  FFMA R59, R107, R152, R59 ;  /* 0x000000986b3b7223 */ /* 0x000fe2000000003b */
[----:B------:R-:W-:Y:S01]  /*8050*/  F2FP.F16.F32.PACK_AB R213, R75, R74 ;  /* 0x0000004a4bd5723e */ /* 0x000fe200000000ff */
[----:B------:R-:W-:Y:S01]  /*8060*/  FMUL R60, R105, R60 ;  /* 0x0000003c693c7220 */ /* 0x000fe20000400000 */
[----:B------:R-:W-:Y:S01]  /*8070*/  F2FP.F16.F32.PACK_AB R214, R77, R76 ;  /* 0x0000004c4dd6723e */ /* 0x000fe200000000ff */
[----:B------:R-:W-:Y:S01]  /*8080*/  HADD2.F32 R154, -RZ, R154.H1_H1 ;  /* 0x3000009aff9a7230 */ /* 0x000fe20000004100 */
[----:B------:R-:W-:Y:S01]  /*8090*/  F2FP.F16.F32.PACK_AB R215, R79, R78 ;  /* 0x0000004e4fd7723e */ /* 0x000fe200000000ff */
[----:B------:R-:W-:Y:S01]  /*80a0*/  FFMA R60, R107, R151, R60 ;  /* 0x000000976b3c7223 */ /* 0x000fe2000000003c */
[C---:B------:R-:W-:Y:S01]  /*80b0*/  FMUL R61, R105.reuse, R61 ;  /* 0x0000003d693d7220 */ /* 0x040fe20000400000 */
[C---:B------:R-:W-:Y:S01]  /*80c0*/  FMUL R62, R105.reuse, R62 ;  /* 0x0000003e693e7220 */ /* 0x040fe20000400000 */
[----:B------:R-:W-:Y:S01]  /*80d0*/  FMUL R63, R105, R63 ;  /* 0x0000003f693f7220 */ /* 0x000fe20000400000 */
[----:B------:R2:W-:Y:S01]  /*80e0*/  STSM.16.M88.4 [R195+0x1a00], R212 ;  /* 0x001a00d4c3007844 */ /* 0x0005e20000000200 */
[C---:B------:R-:W-:Y:S01]  /*80f0*/  FFMA R61, R107.reuse, R154, R61 ;  /* 0x0000009a6b3d7223 */ /* 0x040fe2000000003d */
[C---:B------:R-:W-:Y:S01]  /*8100*/  FFMA R62, R107.reuse, R153, R62 ;  /* 0x000000996b3e7223 */ /* 0x040fe2000000003e */
[----:B------:R-:W-:Y:S01]  /*8110*/  FFMA R63, R107, R156, R63 ;  /* 0x0000009c6b3f7223 */ /* 0x000fe2000000003f */
[C---:B------:R-:W-:Y:S01]  /*8120*/  FMUL R48, R105.reuse, R48 ;  /* 0x0000003069307220 */ /* 0x040fe20000400000 */
[C---:B------:R-:W-:Y:S01]  /*8130*/  FMUL R49, R105.reuse, R49 ;  /* 0x0000003169317220 */ /* 0x040fe20000400000 */
[C---:B------:R-:W-:Y:S01]  /*8140*/  FMUL R50, R105.reuse, R50 ;  /* 0x0000003269327220 */ /* 0x040fe20000400000 */
[----:B------:R-:W-:Y:S01]  /*8150*/  FMUL R51, R105, R51 ;  /* 0x0000003369337220 */ /* 0x000fe20000400000 */
[--C-:B------:R-:W-:Y:S02]  /*8160*/  HADD2.F32 R159, -RZ, R162.reuse.H0_H0 ;  /* 0x200000a2ff9f7230 */ /* 0x100fe40000004100 */
[C---:B------:R-:W-:Y:S01]  /*8170*/  FFMA R48, R107.reuse, R155, R48 ;  /* 0x0000009b6b307223 */ /* 0x040fe20000000030 */
[C---:B------:R-:W-:Y:S01]  /*8180*/  FFMA R49, R107.reuse, R158, R49 ;  /* 0x0000009e6b317223 */ /* 0x040fe20000000031 */
[C---:B------:R-:W-:Y:S01]  /*8190*/  FFMA R50, R107.reuse, R157, R50 ;  /* 0x0000009d6b327223 */ /* 0x040fe20000000032 */
[----:B------:R-:W-:Y:S01]  /*81a0*/  FFMA R51, R107, R160, R51 ;  /* 0x000000a06b337223 */ /* 0x000fe20000000033 */
[----:B------:R-:W-:Y:S01]  /*81b0*/  FMUL R52, R105, R52 ;  /* 0x0000003469347220 */ /* 0x000fe20000400000 */
[----:B------:R-:W-:Y:S01]  /*81c0*/  HADD2.F32 R162, -RZ, R162.H1_H1 ;  /* 0x300000a2ffa27230 */ /* 0x000fe20000004100 */
[----:B------:R-:W-:Y:S01]  /*81d0*/  F2FP.F16.F32.PACK_AB R232, R49, R48 ;  /* 0x0000003031e8723e */ /* 0x000fe200000000ff */
[----:B------:R-:W-:Y:S01]  /*81e0*/  FMUL R53, R105, R53 ;  /* 0x0000003569357220 */ /* 0x000fe20000400000 */
[----:B------:R-:W-:Y:S01]  /*81f0*/  F2FP.F16.F32.PACK_AB R233, R51, R50 ;  /* 0x0000003233e9723e */ /* 0x000fe200000000ff */
[----:B------:R-:W-:Y:S01]  /*8200*/  FFMA R52, R107, R159, R52 ;  /* 0x0000009f6b347223 */ /* 0x000fe20000000034 */
[----:B-1----:R-:W-:Y:S01]  /*8210*/  F2FP.F16.F32.PACK_AB R208, R65, R64 ;  /* 0x0000004041d0723e */ /* 0x002fe200000000ff */
[----:B------:R-:W-:Y:S01]  /*8220*/  FFMA R53, R107, R162, R53 ;  /* 0x000000a26b357223 */ /* 0x000fe20000000035 */
[----:B------:R-:W-:Y:S01]  /*8230*/  F2FP.F16.F32.PACK_AB R209, R67, R66 ;  /* 0x0000004243d1723e */ /* 0x000fe200000000ff */
[----:B------:R-:W-:Y:S01]  /*8240*/  FMUL R54, R105, R54 ;  /* 0x0000003669367220 */ /* 0x000fe20000400000 */
[----:B------:R-:W-:Y:S01]  /*8250*/  F2FP.F16.F32.PACK_AB R210, R69, R68 ;  /* 0x0000004445d2723e */ /* 0x000fe200000000ff */
[----:B------:R-:W-:Y:S01]  /*8260*/  FMUL R55, R105, R55 ;  /* 0x0000003769377220 */ /* 0x000fe20000400000 */
[----:B------:R-:W-:Y:S01]  /*8270*/  F2FP.F16.F32.PACK_AB R211, R71, R70 ;  /* 0x0000004647d3723e */ /* 0x000fe200000000ff */
[----:B------:R-:W-:Y:S01]  /*8280*/  FFMA R54, R107, R161, R54 ;  /* 0x000000a16b367223 */ /* 0x000fe20000000036 */
[----:B------:R-:W-:Y:S01]  /*8290*/  F2FP.F16.F32.PACK_AB R234, R53, R52 ;  /* 0x0000003435ea723e */ /* 0x000fe200000000ff */
[----:B------:R-:W-:Y:S01]  /*82a0*/  FFMA R55, R107, R164, R55 ;  /* 0x000000a46b377223 */ /* 0x000fe20000000037 */
[----:B------:R-:W-:Y:S01]  /*82b0*/  FMUL R40, R105, R40 ;  /* 0x0000002869287220 */ /* 0x000fe20000400000 */
[----:B------:R1:W-:Y:S01]  /*82c0*/  STSM.16.M88.4 [R195+0x2200], R208 ;  /* 0x002200d0c3007844 */ /* 0x0003e20000000200 */
[----:B--2---:R-:W-:Y:S01]  /*82d0*/  F2FP.F16.F32.PACK_AB R212, R57, R56 ;  /* 0x0000003839d4723e */ /* 0x004fe200000000ff */
[----:B------:R-:W-:Y:S01]  /*82e0*/  FMUL R41, R105, R41 ;  /* 0x0000002969297220 */ /* 0x000fe20000400000 */
[----:B------:R-:W-:Y:S01]  /*82f0*/  F2FP.F16.F32.PACK_AB R213, R59, R58 ;  /* 0x0000003a3bd5723e */ /* 0x000fe200000000ff */
[----:B------:R-:W-:Y:S01]  /*8300*/  FFMA R40, R107, R163, R40 ;  /* 0x000000a36b287223 */ /* 0x000fe20000000028 */
[----:B------:R-:W-:Y:S01]  /*8310*/  F2FP.F16.F32.PACK_AB R214, R61, R60 ;  /* 0x0000003c3dd6723e */ /* 0x000fe200000000ff */
[----:B------:R-:W-:Y:S01]  /*8320*/  FFMA R41, R107, R166, R41 ;  /* 0x000000a66b297223 */ /* 0x000fe20000000029 */
[----:B------:R-:W-:Y:S01]  /*8330*/  F2FP.F16.F32.PACK_AB R215, R63, R62 ;  /* 0x0000003e3fd7723e */ /* 0x000fe200000000ff */
[----:B------:R-:W-:Y:S01]  /*8340*/  FMUL R42, R105, R42 ;  /* 0x0000002a692a7220 */ /* 0x000fe20000400000 */
[----:B------:R-:W-:Y:S01]  /*8350*/  F2FP.F16.F32.PACK_AB R235, R55, R54 ;  /* 0x0000003637eb723e */ /* 0x000fe200000000ff */
[----:B------:R-:W-:Y:S01]  /*8360*/  FMUL R43, R105, R43 ;  /* 0x0000002b692b7220 */ /* 0x000fe20000400000 */
[--C-:B------:R-:W-:Y:S01]  /*8370*/  HADD2.F32 R167, -RZ, R170.reuse.H0_H0 ;  /* 0x200000aaffa77230 */ /* 0x100fe20000004100 */
[----:B------:R2:W-:Y:S01]  /*8380*/  STSM.16.M88.4 [R195+0x2a00], R212 ;  /* 0x002a00d4c3007844 */ /* 0x0005e20000000200 */
[C---:B------:R-:W-:Y:S01]  /*8390*/  FFMA R42, R107.reuse, R165, R42 ;  /* 0x000000a56b2a7223 */ /* 0x040fe2000000002a */
[----:B------:R-:W-:Y:S01]  /*83a0*/  FFMA R43, R107, R168, R43 ;  /* 0x000000a86b2b7223 */ /* 0x000fe2000000002b */
[C---:B------:R-:W-:Y:S01]  /*83b0*/  FMUL R44, R105.reuse, R44 ;  /* 0x0000002c692c7220 */ /* 0x040fe20000400000 */
[----:B------:R-:W-:Y:S04]  /*83c0*/  HADD2.F32 R170, -RZ, R170.H1_H1 ;  /* 0x300000aaffaa7230 */ /* 0x000fe80000004100 */
[----:B------:R2:W-:Y:S01]  /*83d0*/  STSM.16.M88.4 [R195+0x3200], R232 ;  /* 0x003200e8c3007844 */ /* 0x0005e20000000200 */
[----:B------:R-:W-:Y:S01]  /*83e0*/  FMUL R45, R105, R45 ;  /* 0x0000002d692d7220 */ /* 0x000fe20000400000 */
[----:B------:R-:W-:Y:S01]  /*83f0*/  FFMA R44, R107, R167, R44 ;  /* 0x000000a76b2c7223 */ /* 0x000fe2000000002c */
[C---:B------:R-:W-:Y:S01]  /*8400*/  FMUL R46, R105.reuse, R46 ;  /* 0x0000002e692e7220 */ /* 0x040fe20000400000 */
[----:B------:R-:W-:Y:S01]  /*8410*/  FMUL R47, R105, R47 ;  /* 0x0000002f692f7220 */ /* 0x000fe20000400000 */
[----:B------:R-:W-:Y:S01]  /*8420*/  FFMA R45, R107, R170, R45 ;  /* 0x000000aa6b2d7223 */ /* 0x000fe2000000002d */
[----:B------:R-:W-:Y:S01]  /*8430*/  FMUL R32, R105, R32 ;  /* 0x0000002069207220 */ /* 0x000fe20000400000 */
[C---:B------:R-:W-:Y:S01]  /*8440*/  FFMA R46, R107.reuse, R169, R46 ;  /* 0x000000a96b2e7223 */ /* 0x040fe2000000002e */
[----:B------:R-:W-:Y:S01]  /*8450*/  FFMA R47, R107, R172, R47 ;  /* 0x000000ac6b2f7223 */ /* 0x000fe2000000002f */
[----:B------:R-:W-:Y:S01]  /*8460*/  FMUL R33, R105, R33 ;  /* 0x0000002169217220 */ /* 0x000fe20000400000 */
[----:B------:R-:W-:Y:S01]  /*8470*/  FFMA R32, R107, R171, R32 ;  /* 0x000000ab6b207223 */ /* 0x000fe20000000020 */
[C---:B------:R-:W-:Y:S01]  /*8480*/  FMUL R34, R105.reuse, R34 ;  /* 0x0000002269227220 */ /* 0x040fe20000400000 */
[----:B------:R-:W-:Y:S01]  /*8490*/  FMUL R35, R105, R35 ;  /* 0x0000002369237220 */ /* 0x000fe20000400000 */
[--C-:B------:R-:W-:Y:S01]  /*84a0*/  HADD2.F32 R175, -RZ, R178.reuse.H0_H0 ;  /* 0x200000b2ffaf7230 */ /* 0x100fe20000004100 */
[----:B-1----:R-:W-:Y:S01]  /*84b0*/  F2FP.F16.F32.PACK_AB R208, R41, R40 ;  /* 0x0000002829d0723e */ /* 0x002fe200000000ff */
[----:B------:R-:W-:Y:S01]  /*84c0*/  FFMA R33, R107, R174, R33 ;  /* 0x000000ae6b217223 */ /* 0x000fe20000000021 */
[----:B------:R-:W-:Y:S01]  /*84d0*/  F2FP.F16.F32.PACK_AB R209, R43, R42 ;  /* 0x0000002a2bd1723e */ /* 0x000fe200000000ff */
[----:B------:R-:W-:Y:S01]  /*84e0*/  FFMA R34, R107, R173, R34 ;  /* 0x000000ad6b227223 */ /* 0x000fe20000000022 */
[----:B------:R-:W-:Y:S01]  /*84f0*/  F2FP.F16.F32.PACK_AB R210, R45, R44 ;  /* 0x0000002c2dd2723e */ /* 0x000fe200000000ff */
[----:B------:R-:W-:Y:S01]  /*8500*/  FFMA R35, R107, R176, R35 ;  /* 0x000000b06b237223 */ /* 0x000fe20000000023 */
[----:B------:R-:W-:Y:S01]  /*8510*/  F2FP.F16.F32.PACK_AB R211, R47, R46 ;  /* 0x0000002e2fd3723e */ /* 0x000fe200000000ff */
[----:B------:R-:W-:Y:S01]  /*8520*/  FMUL R36, R105, R36 ;  /* 0x0000002469247220 */ /* 0x000fe20000400000 */
[----:B------:R-:W-:Y:S01]  /*8530*/  HADD2.F32 R178, -RZ, R178.H1_H1 ;  /* 0x300000b2ffb27230 */ /* 0x000fe20000004100 */
[----:B------:R-:W-:Y:S01]  /*8540*/  F2FP.F16.F32.PACK_AB R32, R33, R32 ;  /* 0x000000202120723e */ /* 0x000fe200000000ff */
[----:B------:R-:W-:Y:S01]  /*8550*/  FMUL R37, R105, R37 ;  /* 0x0000002569257220 */ /* 0x000fe20000400000 */
[----:B------:R2:W-:Y:S01]  /*8560*/  STSM.16.M88.4 [R195+0x3a00], R208 ;  /* 0x003a00d0c3007844 */ /* 0x0005e20000000200 */
[----:B------:R-:W-:Y:S01]  /*8570*/  F2FP.F16.F32.PACK_AB R33, R35, R34 ;  /* 0x000000222321723e */ /* 0x000fe200000000ff */
[C---:B------:R-:W-:Y:S01]  /*8580*/  FFMA R36, R107.reuse, R175, R36 ;  /* 0x000000af6b247223 */ /* 0x040fe20000000024 */
[----:B------:R-:W-:Y:S01]  /*8590*/  FFMA R37, R107, R178, R37 ;  /* 0x000000b26b257223 */ /* 0x000fe20000000025 */
[C---:B------:R-:W-:Y:S01]  /*85a0*/  FMUL R38, R105.reuse, R38 ;  /* 0x0000002669267220 */ /* 0x040fe20000400000 */
[C---:B------:R-:W-:Y:S01]  /*85b0*/  FMUL R39, R105.reuse, R39 ;  /* 0x0000002769277220 */ /* 0x040fe20000400000 */
[C---:B------:R-:W-:Y:S01]  /*85c0*/  FMUL R24, R105.reuse, R24 ;  /* 0x0000001869187220 */ /* 0x040fe20000400000 */
[----:B------:R-:W-:Y:S01]  /*85d0*/  FMUL R25, R105, R25 ;  /* 0x0000001969197220 */ /* 0x000fe20000400000 */
[----:B------:R-:W-:Y:S01]  /*85e0*/  F2FP.F16.F32.PACK_AB R34, R37, R36 ;  /* 0x000000242522723e */ /* 0x000fe200000000ff */
[C---:B------:R-:W-:Y:S01]  /*85f0*/  FFMA R38, R107.reuse, R177, R38 ;  /* 0x000000b16b267223 */ /* 0x040fe20000000026 */
[C---:B------:R-:W-:Y:S01]  /*8600*/  FFMA R39, R107.reuse, R180, R39 ;  /* 0x000000b46b277223 */ /* 0x040fe20000000027 */
[C---:B------:R-:W-:Y:S01]  /*8610*/  FFMA R24, R107.reuse, R179, R24 ;  /* 0x000000b36b187223 */ /* 0x040fe20000000018 */
[----:B------:R-:W-:Y:S01]  /*8620*/  FFMA R25, R107, R182, R25 ;  /* 0x000000b66b197223 */ /* 0x000fe20000000019 */
[C---:B------:R-:W-:Y:S01]  /*8630*/  FMUL R26, R105.reuse, R26 ;  /* 0x0000001a691a7220 */ /* 0x040fe20000400000 */
[----:B------:R-:W-:Y:S01]  /*8640*/  FMUL R27, R105, R27 ;  /* 0x0000001b691b7220 */ /* 0x000fe20000400000 */
[--C-:B------:R-:W-:Y:S01]  /*8650*/  HADD2.F32 R183, -RZ, R186.reuse.H0_H0 ;  /* 0x200000baffb77230 */ /* 0x100fe20000004100 */
[----:B------:R-:W-:Y:S01]  /*8660*/  F2FP.F16.F32.PACK_AB R35, R39, R38 ;  /* 0x000000262723723e */ /* 0x000fe200000000ff */
[----:B------:R-:W-:Y:S01]  /*8670*/  FFMA R26, R107, R181, R26 ;  /* 0x000000b56b1a7223 */ /* 0x000fe2000000001a */
[----:B------:R-:W-:Y:S01]  /*8680*/  F2FP.F16.F32.PACK_AB R24, R25, R24 ;  /* 0x000000181918723e */ /* 0x000fe200000000ff */
[----:B------:R-:W-:Y:S01]  /*8690*/  FFMA R27, R107, R184, R27 ;  /* 0x000000b86b1b7223 */ /* 0x000fe2000000001b */
[C---:B------:R-:W-:Y:S01]  /*86a0*/  FMUL R28, R105.reuse, R28 ;  /* 0x0000001c691c7220 */ /* 0x040fe20000400000 */
[----:B------:R2:W-:Y:S01]  /*86b0*/  STSM.16.M88.4 [R195+0x4200], R32 ;  /* 0x00420020c3007844 */ /* 0x0005e20000000200 */
[----:B------:R-:W-:Y:S02]  /*86c0*/  HADD2.F32 R186, -RZ, R186.H1_H1 ;  /* 0x300000baffba7230 */ /* 0x000fe40000004100 */
[----:B------:R-:W-:Y:S01]  /*86d0*/  FMUL R29, R105, R29 ;  /* 0x0000001d691d7220 */ /* 0x000fe20000400000 */
[----:B------:R-:W-:Y:S01]  /*86e0*/  F2FP.F16.F32.PACK_AB R25, R27, R26 ;  /* 0x0000001a1b19723e */ /* 0x000fe200000000ff */
[----:B------:R-:W-:Y:S01]  /*86f0*/  FFMA R28, R107, R183, R28 ;  /* 0x000000b76b1c7223 */ /* 0x000fe2000000001c */
[----:B------:R-:W-:Y:S01]  /*8700*/  FMUL R30, R105, R30 ;  /* 0x0000001e691e7220 */ /* 0x000fe20000400000 */
[----:B------:R-:W-:Y:S01]  /*8710*/  FFMA R29, R107, R186, R29 ;  /* 0x000000ba6b1d7223 */ /* 0x000fe2000000001d */
[C---:B------:R-:W-:Y:S01]  /*8720*/  FMUL R31, R105.reuse, R31 ;  /* 0x0000001f691f7220 */ /* 0x040fe20000400000 */
[C---:B------:R-:W-:Y:S01]  /*8730*/  FMUL R4, R105.reuse, R4 ;  /* 0x0000000469047220 */ /* 0x040fe20000400000 */
[----:B------:R-:W-:Y:S01]  /*8740*/  FMUL R5, R105, R5 ;  /* 0x0000000569057220 */ /* 0x000fe20000400000 */
[----:B------:R-:W-:Y:S01]  /*8750*/  FFMA R30, R107, R185, R30 ;  /* 0x000000b96b1e7223 */ /* 0x000fe2000000001e */
[----:B------:R-:W-:Y:S01]  /*8760*/  FMUL R6, R105, R6 ;  /* 0x0000000669067220 */ /* 0x000fe20000400000 */
[----:B------:R-:W-:Y:S01]  /*8770*/  FFMA R31, R107, R188, R31 ;  /* 0x000000bc6b1f7223 */ /* 0x000fe2000000001f */
[--C-:B------:R-:W-:Y:S02]  /*8780*/  HADD2.F32 R191, -RZ, R194.reuse.H0_H0 ;  /* 0x200000c2ffbf7230 */ /* 0x100fe40000004100 */
[----:B------:R-:W-:Y:S01]  /*8790*/  FMUL R7, R105, R7 ;  /* 0x0000000769077220 */ /* 0x000fe20000400000 */
[----:B------:R-:W-:Y:S01]  /*87a0*/  FFMA R4, R107, R187, R4 ;  /* 0x000000bb6b047223 */ /* 0x000fe20000000004 */
[----:B------:R-:W-:Y:S02]  /*87b0*/  HADD2.F32 R194, -RZ, R194.H1_H1 ;  /* 0x300000c2ffc27230 */ /* 0x000fe40000004100 */
[----:B------:R-:W-:Y:S01]  /*87c0*/  FMUL R8, R105, R8 ;  /* 0x0000000869087220 */ /* 0x000fe20000400000 */
[----:B------:R-:W-:Y:S01]  /*87d0*/  FFMA R5, R107, R190, R5 ;  /* 0x000000be6b057223 */ /* 0x000fe20000000005 */
[----:B------:R-:W-:Y:S01]  /*87e0*/  FMUL R9, R105, R9 ;  /* 0x0000000969097220 */ /* 0x000fe20000400000 */
[----:B------:R-:W-:Y:S01]  /*87f0*/  FFMA R6, R107, R189, R6 ;  /* 0x000000bd6b067223 */ /* 0x000fe20000000006 */
[----:B------:R-:W-:Y:S01]  /*8800*/  FMUL R10, R105, R10 ;  /* 0x0000000a690a7220 */ /* 0x000fe20000400000 */
[----:B------:R-:W-:Y:S01]  /*8810*/  FFMA R7, R107, R192, R7 ;  /* 0x000000c06b077223 */ /* 0x000fe20000000007 */
[----:B------:R-:W-:Y:S01]  /*8820*/  FMUL R11, R105, R11 ;  /* 0x0000000b690b7220 */ /* 0x000fe20000400000 */
[C---:B------:R-:W-:Y:S01]  /*8830*/  FFMA R8, R107.reuse, R191, R8 ;  /* 0x000000bf6b087223 */ /* 0x040fe20000000008 */
[C---:B------:R-:W-:Y:S01]  /*8840*/  FFMA R9, R107.reuse, R194, R9 ;  /* 0x000000c26b097223 */ /* 0x040fe20000000009 */
[C---:B------:R-:W-:Y:S01]  /*8850*/  FFMA R10, R107.reuse, R193, R10 ;  /* 0x000000c16b0a7223 */ /* 0x040fe2000000000a */
[----:B------:R-:W-:Y:S01]  /*8860*/  FFMA R11, R107, R196, R11 ;  /* 0x000000c46b0b7223 */ /* 0x000fe2000000000b */
[----:B------:R-:W-:Y:S01]  /*8870*/  F2FP.F16.F32.PACK_AB R26, R29, R28 ;  /* 0x0000001c1d1a723e */ /* 0x000fe200000000ff */
[----:B------:R-:W-:Y:S01]  /*8880*/  UIADD3 UR7, UPT, UPT, UR45, 0x1, URZ ;  /* 0x000000012d077890 */ /* 0x000fe2000fffe0ff */
[----:B------:R-:W-:Y:S01]  /*8890*/  F2FP.F16.F32.PACK_AB R27, R31, R30 ;  /* 0x0000001e1f1b723e */ /* 0x000fe200000000ff */
[----:B------:R-:W-:Y:S01]  /*88a0*/  BSSY.RECONVERGENT B0, `(.L_x_111) ;  /* 0x0000047000007945 */ /* 0x000fe20003800200 */
[----:B------:R-:W-:Y:S02]  /*88b0*/  F2FP.F16.F32.PACK_AB R4, R5, R4 ;  /* 0x000000040504723e */ /* 0x000fe400000000ff */
[----:B------:R-:W-:Y:S01]  /*88c0*/  F2FP.F16.F32.PACK_AB R5, R7, R6 ;  /* 0x000000060705723e */ /* 0x000fe200000000ff */
[----:B------:R2:W-:Y:S01]  /*88d0*/  STSM.16.M88.4 [R195+0x4a00], R24 ;  /* 0x004a0018c3007844 */ /* 0x0005e20000000200 */
[----:B------:R-:W-:Y:S02]  /*88e0*/  F2FP.F16.F32.PACK_AB R6, R9, R8 ;  /* 0x000000080906723e */ /* 0x000fe400000000ff */
[----:B------:R-:W-:Y:S05]  /*88f0*/  F2FP.F16.F32.PACK_AB R7, R11, R10 ;  /* 0x0000000a0b07723e */ /* 0x000fea00000000ff */
[----:B------:R2:W-:Y:S01]  /*8900*/  STSM.16.M88.4 [R195+0x5200], R4 ;  /* 0x00520004c3007844 */ /* 0x0005e20000000200 */
[----:B------:R-:W-:Y:S01]  /*8910*/  @!PT LDS RZ, [RZ] ;  /* 0x00000000fffff984 */ /* 0x000fe20000000800 */
[----:B------:R-:W-:Y:S01]  /*8920*/  @!PT LDS RZ, [RZ] ;  /* 0x00000000fffff984 */ /* 0x000fe20000000800 */
[----:B------:R-:W-:Y:S01]  /*8930*/  @!PT LDS RZ, [RZ] ;  /* 0x00000000fffff984 */ /* 0x000fe20000000800 */
[----:B------:R-:W-:Y:S01]  /*8940*/  @!PT LDS RZ, [RZ] ;  /* 0x00000000fffff984 */ /* 0x000fe20000000800 */
[----:B------:R1:W-:Y:S07]  /*8950*/  MEMBAR.ALL.CTA ;  /* 0x0000000000007992 */ /* 0x0003ee0000008000 */
[----:B-1----:R-:W1:Y:S02]  /*8960*/  FENCE.VIEW.ASYNC.S ;  /* 0x00000000000073c6 */ /* 0x002e640000000000 */
[----:B-1----:R-:W-:Y:S06]  /*8970*/  BAR.SYNC.DEFER_BLOCKING 0x1, 0x80 ;  /* 0x0042000000007b1d */ /* 0x002fec0000010000 */
[----:B------:R-:W-:Y:S05]  /*8980*/  @P0 BRA `(.L_x_112) ;  /* 0x0000000000e00947 */ /* 0x000fea0003800000 */
[----:B------:R-:W1:Y:S01]  /*8990*/  LDCU.64 UR12, c[0x0][0x348] ;  /* 0x00006900ff0c77ac */ /* 0x000e620008000a00 */
[----:B------:R-:W-:Y:S02]  /*89a0*/  UIMAD UR6, UR45, 0x5800, UR46 ;  /* 0x000058002d0678a4 */ /* 0x000fe4000f8e022e */
[----:B------:R-:W-:Y:S02]  /*89b0*/  UIMAD UR9, UR56, 0xb0, URZ ;  /* 0x000000b0380978a4 */ /* 0x000fe4000f8e02ff */
[----:B------:R-:W-:Y:S02]  /*89c0*/  USHF.L.U32 UR10, UR47, 0x6, URZ ;  /* 0x000000062f0a7899 */ /* 0x000fe400080006ff */
[----:B------:R-:W-:Y:S01]  /*89d0*/  UIADD3 UR8, UPT, UPT, UR6, 0x200, URZ ;  /* 0x0000020006087890 */ /* 0x000fe2000fffe0ff */
[----:B------:R-:W-:Y:S01]  /*89e0*/  UMOV UR11, UR36 ;  /* 0x00000024000b7c82 */ /* 0x000fe20008000000 */
[----:B------:R-:W-:Y:S01]  /*89f0*/  UMOV UR15, UR36 ;  /* 0x00000024000f7c82 */ /* 0x000fe20008000000 */
[----:B------:R-:W-:Y:S02]  /*8a00*/  UIADD3 UR21, UPT, UPT, UR9, 0x20, URZ ;  /* 0x0000002009157890 */ /* 0x000fe4000fffe0ff */
[----:B------:R-:W-:Y:S01]  /*8a10*/  UMOV UR14, UR10 ;  /* 0x0000000a000e7c82 */ /* 0x000fe20008000000 */
[----:B------:R-:W-:Y:S02]  /*8a20*/  UIADD3 UR20, UPT, UPT, UR6, 0x1200, URZ ;  /* 0x0000120006147890 */ /* 0x000fe4000fffe0ff */
[----:B-1----:R-:W-:Y:S02]  /*8a30*/  UIADD3 UR4, UP0, UPT, UR12, 0x680, URZ ;  /* 0x000006800c047890 */ /* 0x002fe4000ff1e0ff */
[----:B------:R-:W-:Y:S02]  /*8a40*/  UIADD3 UR12, UPT, UPT, UR6, 0xa00, URZ ;  /* 0x00000a00060c7890 */ /* 0x000fe4000fffe0ff */
[----:B------:R-:W-:Y:S02]  /*8a50*/  UIADD3.X UR5, UPT, UPT, URZ, UR13, URZ, UP0, !UPT ;  /* 0x0000000dff057290 */ /* 0x000fe400087fe4ff */
[----:B------:R-:W-:Y:S01]  /*8a60*/  UIADD3 UR13, UPT, UPT, UR9, 0x10, URZ ;  /* 0x00000010090d7890 */ /* 0x000fe2000fffe0ff */
[----:B------:R-:W-:Y:S01]  /*8a70*/  UMOV UR23, UR36 ;  /* 0x0000002400177c82 */ /* 0x000fe20008000000 */
[----:B------:R-:W-:Y:S01]  /*8a80*/  UMOV UR22, UR10 ;  /* 0x0000000a00167c82 */ /* 0x000fe20008000000 */
[----:B------:R-:W-:Y:S02]  /*8a90*/  UIADD3 UR25, UPT, UPT, UR9, 0x30, URZ ;  /* 0x0000003009197890 */ /* 0x000fe4000fffe0ff */
[----:B------:R-:W-:Y:S02]  /*8aa0*/  UIADD3 UR24, UPT, UPT, UR6, 0x1a00, URZ ;  /* 0x00001a0006187890 */ /* 0x000fe4000fffe0ff */
[----:B------:R1:W-:Y:S01]  /*8ab0*/  UTMASTG.3D [UR8], [UR4] ;  /* 0x00000008040073b5 */ /* 0x0003e20008010000 */
[----:B------:R-:W-:Y:S01]  /*8ac0*/  UMOV UR27, UR36 ;  /* 0x00000024001b7c82 */ /* 0x000fe20008000000 */
[----:B------:R-:W-:Y:S01]  /*8ad0*/  UMOV UR26, UR10 ;  /* 0x0000000a001a7c82 */ /* 0x000fe20008000000 */
[----:B------:R-:W-:Y:S02]  /*8ae0*/  UIADD3 UR29, UPT, UPT, UR9, 0x40, URZ ;  /* 0x00000040091d7890 */ /* 0x000fe4000fffe0ff */
[----:B------:R-:W-:Y:S01]  /*8af0*/  UIADD3 UR28, UPT, UPT, UR6, 0x2200, URZ ;  /* 0x00002200061c7890 */ /* 0x000fe2000fffe0ff */
[----:B------:R-:W-:Y:S01]  /*8b00*/  UMOV UR31, UR36 ;  /* 0x00000024001f7c82 */ /* 0x000fe20008000000 */
[----:B------:R3:W-:Y:S01]  /*8b10*/  UTMASTG.3D [UR12], [UR4] ;  /* 0x0000000c040073b5 */ /* 0x0007e20008010000 */
[----:B------:R-:W-:Y:S01]  /*8b20*/  UMOV UR30, UR10 ;  /* 0x0000000a001e7c82 */ /* 0x000fe20008000000 */
[----:B------:R-:W-:Y:S02]  /*8b30*/  UIADD3 UR33, UPT, UPT, UR9, 0x50, URZ ;  /* 0x0000005009217890 */ /* 0x000fe4000fffe0ff */
[----:B------:R-:W-:Y:S01]  /*8b40*/  UIADD3 UR32, UPT, UPT, UR6, 0x2a00, URZ ;  /* 0x00002a0006207890 */ /* 0x000fe2000fffe0ff */
[----:B------:R-:W-:Y:S01]  /*8b50*/  UMOV UR35, UR36 ;  /* 0x0000002400237c82 */ /* 0x000fe20008000000 */
[----:B------:R-:W-:Y:S01]  /*8b60*/  UMOV UR34, UR10 ;  /* 0x0000000a00227c82 */ /* 0x000fe20008000000 */
[----:B------:R4:W-:Y:S01]  /*8b70*/  UTMASTG.3D [UR20], [UR4] ;  /* 0x00000014040073b5 */ /* 0x0009e20008010000 */
[----:B------:R-:W-:Y:S02]  /*8b80*/  UIADD3 UR49, UPT, UPT, UR9, 0x60, URZ ;  /* 0x0000006009317890 */ /* 0x000fe4000fffe0ff */
[----:B------:R-:W-:Y:S01]  /*8b90*/  UIADD3 UR48, UPT, UPT, UR6, 0x3200, URZ ;  /* 0x0000320006307890 */ /* 0x000fe2000fffe0ff */
[----:B------:R-:W-:Y:S01]  /*8ba0*/  UMOV UR51, UR36 ;  /* 0x0000002400337c82 */ /* 0x000fe20008000000 */
[----:B------:R-:W-:Y:S01]  /*8bb0*/  UMOV UR50, UR10 ;  /* 0x0000000a00327c82 */ /* 0x000fe20008000000 */
[----:B------:R-:W-:Y:S01]  /*8bc0*/  UIADD3 UR53, UPT, UPT, UR9, 0x70, URZ ;  /* 0x0000007009357890 */ /* 0x000fe2000fffe0ff */
[----:B------:R4:W-:Y:S01]  /*8bd0*/  UTMASTG.3D [UR24], [UR4] ;  /* 0x00000018040073b5 */ /* 0x0009e20008010000 */
[----:B------:R-:W-:Y:S01]  /*8be0*/  UIADD3 UR52, UPT, UPT, UR6, 0x3a00, URZ ;  /* 0x00003a0006347890 */ /* 0x000fe2000fffe0ff */
[----:B------:R-:W-:Y:S01]  /*8bf0*/  UMOV UR55, UR36 ;  /* 0x0000002400377c82 */ /* 0x000fe20008000000 */
[----:B------:R-:W-:Y:S01]  /*8c00*/  UMOV UR54, UR10 ;  /* 0x0000000a00367c82 */ /* 0x000fe20008000000 */
[----:B------:R-:W-:Y:S02]  /*8c10*/  UIADD3 UR17, UPT, UPT, UR9, 0x80, URZ ;  /* 0x0000008009117890 */ /* 0x000fe4000fffe0ff */
[----:B------:R-:W-:Y:S01]  /*8c20*/  UIADD3 UR16, UPT, UPT, UR6, 0x4200, URZ ;  /* 0x0000420006107890 */ /* 0x000fe2000fffe0ff */
[----:B------:R4:W-:Y:S01]  /*8c30*/  UTMASTG.3D [UR28], [UR4] ;  /* 0x0000001c040073b5 */ /* 0x0009e20008010000 */
[----:B------:R-:W-:Y:S01]  /*8c40*/  UMOV UR19, UR36 ;  /* 0x0000002400137c82 */ /* 0x000fe20008000000 */
[----:B------:R-:W-:Y:S01]  /*8c50*/  UMOV UR18, UR10 ;  /* 0x0000000a00127c82 */ /* 0x000fe20008000000 */
[----:B-1----:R-:W-:Y:S01]  /*8c60*/  UIADD3 UR8, UPT, UPT, UR6, 0x5200, URZ ;  /* 0x0000520006087890 */ /* 0x002fe2000fffe0ff */
[----:B------:R4:W-:Y:S01]  /*8c70*/  UTMASTG.3D [UR32], [UR4] ;  /* 0x00000020040073b5 */ /* 0x0009e20008010000 */
[----:B---3--:R-:W-:Y:S02]  /*8c80*/  UIADD3 UR13, UPT, UPT, UR9, 0x90, URZ ;  /* 0x00000090090d7890 */ /* 0x008fe4000fffe0ff */
[----:B------:R-:W-:Y:S02]  /*8c90*/  UIADD3 UR12, UPT, UPT, UR6, 0x4a00, URZ ;  /* 0x00004a00060c7890 */ /* 0x000fe4000fffe0ff */
[----:B------:R-:W-:Y:S01]  /*8ca0*/  UIADD3 UR9, UPT, UPT, UR9, 0xa0, URZ ;  /* 0x000000a009097890 */ /* 0x000fe2000fffe0ff */
[----:B------:R4:W-:Y:S01]  /*8cb0*/  UTMASTG.3D [UR48], [UR4] ;  /* 0x00000030040073b5 */ /* 0x0009e20008010000 */
[----:B------:R4:W-:Y:S01]  /*8cc0*/  UTMASTG.3D [UR52], [UR4] ;  /* 0x00000034040073b5 */ /* 0x0009e20008010000 */
[----:B------:R4:W-:Y:S04]  /*8cd0*/  UTMASTG.3D [UR16], [UR4] ;  /* 0x00000010040073b5 */ /* 0x0009e80008010000 */
[----:B------:R4:W-:Y:S02]  /*8ce0*/  UTMASTG.3D [UR12], [UR4] ;  /* 0x0000000c040073b5 */ /* 0x0009e40008010000 */
[----:B------:R4:W-:Y:S02]  /*8cf0*/  UTMASTG.3D [UR8], [UR4] ;  /* 0x00000008040073b5 */ /* 0x0009e40008010000 */
[----:B----4-:R0:W-:Y:S02]  /*8d00*/  UTMACMDFLUSH ;  /* 0x00000000000079b7 */ /* 0x0101e40000000000 */
.L_x_112:
[----:B------:R-:W-:Y:S05]  /*8d10*/  BSYNC.RECONVERGENT B0 ;  /* 0x0000000000007941 */ /* 0x000fea0003800200 */
.L_x_111:
[----:B------:R-:W-:Y:S04]  /*8d20*/  BSSY.RECONVERGENT B0, `(.L_x_113) ;  /* 0x0000003000007945 */ /* 0x000fe80003800200 */
[----:B------:R-:W-:Y:S05]  /*8d30*/  @P0 BRA `(.L_x_114) ;  /* 0x0000000000040947 */ /* 0x000fea0003800000 */
[----:B------:R-:W-:Y:S04]  /*8d40*/  DEPBAR.LE SB0, 0x0 ;  /* 0x000080000000791a */ /* 0x000fe80000000000 */
.L_x_114:
[----:B------:R-:W-:Y:S05]  /*8d50*/  BSYNC.RECONVERGENT B0 ;  /* 0x0000000000007941 */ /* 0x000fea0003800200 */
.L_x_113:
[----:B------:R-:W-:Y:S01]  /*8d60*/  BAR.SYNC.DEFER_BLOCKING 0x1, 0x80 ;  /* 0x0042000000007b1d */ /* 0x000fe20000010000 */
[----:B------:R-:W-:Y:S01]  /*8d70*/  UIADD3 UR57, UPT, UPT, UR57, 0x1, URZ ;  /* 0x0000000139397890 */ /* 0x000fe2000fffe0ff */
[----:B------:R-:W-:Y:S03]  /*8d80*/  IADD3 R104, PT, PT, R104, 0x1, RZ ;  /* 0x0000000168687810 */ /* 0x000fe60007ffe0ff */
[----:B------:R-:W-:Y:S09]  /*8d90*/  UISETP.NE.AND UP0, UPT, UR57, URZ, UPT ;  /* 0x000000ff3900728c */ /* 0x000ff2000bf05270 */
[----:B------:R-:W-:Y:S05]  /*8da0*/  BRA.U !UP0, `(.L_x_115) ;  /* 0x0000000108287547 */ /* 0x000fea000b800000 */
[----:B------:R-:W-:Y:S01]  /*8db0*/  ISETP.NE.AND P0, PT, R229, RZ, PT ;  /* 0x000000ffe500720c */ /* 0x000fe20003f05270 */
[----:B------:R-:W1:Y:S11]  /*8dc0*/  S2R R0, SR_CgaCtaId ;  /* 0x0000000000007919 */ /* 0x000e760000008800 */
[----:B------:R-:W-:Y:S01]  /*8dd0*/  @!UPT UIADD3 URZ, UPT, UPT, URZ, URZ, URZ ;  /* 0x000000fffffff290 */ /* 0x000fe2000fffe0ff */
[C---:B------:R-:W-:Y:S01]  /*8de0*/  @P0 LEA R3, R222.reuse, UR46, 0x3 ;  /* 0x0000002ede030c11 */ /* 0x040fe2000f8e18ff */
[----:B------:R-:W-:Y:S04]  /*8df0*/  VIADD R222, R222, 0x1 ;  /* 0x00000001dede7836 */ /* 0x000fe80000000000 */
[----:B------:R-:W-:Y:S05]  /*8e00*/  @P0 VIADD R3, R3, 0x70 ;  /* 0x0000007003030836 */ /* 0x000fea0000000000 */
[----:B-1----:R-:W-:Y:S04]  /*8e10*/  @P0 PRMT R0, R0, 0x654, R3 ;  /* 0x0000065400000816 */ /* 0x002fe80000000003 */
[----:B------:R1:W-:Y:S01]  /*8e20*/  @P0 SYNCS.ARRIVE.TRANS64.RED.A1T0 RZ, [R0+URZ], RZ ;  /* 0x000000ff00ff09a7 */ /* 0x0003e200081004ff */
[C---:B------:R-:W-:Y:S04]  /*8e30*/  ISETP.NE.AND P0, PT, R222.reuse, 0x2, PT ;  /* 0x00000002de00780c */ /* 0x040fe80003f05270 */
[----:B------:R-:W-:Y:S09]  /*8e40*/  SEL R222, R222, RZ, P0 ;  /* 0x000000ffdede7207 */ /* 0x000ff20000000000 */
.L_x_115:
[----:B------:R-:W-:Y:S01]  /*8e50*/  R2UR UR6, R228 ;  /* 0x00000000e40672ca */ /* 0x000fe200000e0000 */
[----:B------:R-:W-:Y:S01]  /*8e60*/  UISETP.NE.AND UP0, UPT, UR7, 0x2, UPT ;  /* 0x000000020700788c */ /* 0x000fe2000bf05270 */
[----:B------:R-:W-:Y:S02]  /*8e70*/  R2UR UR4, R219 ;  /* 0x00000000db0472ca */ /* 0x000fe400000e0000 */
[----:B------:R-:W-:Y:S01]  /*8e80*/  R2UR UR5, R218 ;  /* 0x00000000da0572ca */ /* 0x000fe200000e0000 */
[----:B------:R-:W-:Y:S01]  /*8e90*/  USEL UR45, UR7, URZ, UP0 ;  /* 0x000000ff072d7287 */ /* 0x000fe20008000000 */
[----:B------:R-:W-:Y:S02]  /*8ea0*/  R2UR UR36, R227 ;  /* 0x00000000e32472ca */ /* 0x000fe400000e0000 */
[----:B------:R-:W-:Y:S02]  /*8eb0*/  ISETP.NE.AND P0, PT, R221, 0x2, PT ;  /* 0x00000002dd00780c */ /* 0x000fe40003f05270 */
[----:B------:R-:W-:Y:S02]  /*8ec0*/  ISETP.NE.AND P1, PT, R104, 0x4, PT ;  /* 0x000000046800780c */ /* 0x000fe40003f25270 */
[----:B-1----:R-:W-:Y:S01]  /*8ed0*/  SEL R0, RZ, 0x1, P0 ;  /* 0x00000001ff007807 */ /* 0x002fe20000000000 */
[----:B------:R-:W-:Y:S01]  /*8ee0*/  UISETP.NE.AND UP1, UPT, UR6, URZ, UPT ;  /* 0x000000ff0600728c */ /* 0x000fe2000bf25270 */
[----:B------:R-:W-:Y:S01]  /*8ef0*/  SEL R3, RZ, 0x1, P1 ;  /* 0x00000001ff037807 */ /* 0x000fe20000800000 */
[----:B------:R-:W-:Y:S01]  /*8f00*/  UIADD3 UR47, UPT, UPT, UR38, UR4, URZ ;  /* 0x00000004262f7290 */ /* 0x000fe2000fffe0ff */
[----:B------:R-:W-:Y:S01]  /*8f10*/  LOP3.LUT R223, R223, R0, RZ, 0x3c, !PT ;  /* 0x00000000dfdf7212 */ /* 0x000fe200078e3cff */
[----:B------:R-:W-:Y:S01]  /*8f20*/  USEL UR4, URZ, 0x1, UP0 ;  /* 0x00000001ff047887 */ /* 0x000fe20008000000 */
[----:B------:R-:W-:Y:S01]  /*8f30*/  LOP3.LUT R224, R224, R3, RZ, 0x3c, !PT ;  /* 0x00000003e0e07212 */ /* 0x000fe200078e3cff */
[----:B------:R-:W-:Y:S01]  /*8f40*/  UIADD3 UR56, UPT, UPT, UR37, UR5, URZ ;  /* 0x0000000525387290 */ /* 0x000fe2000fffe0ff */
[----:B------:R-:W-:Y:S02]  /*8f50*/  SEL R221, R221, RZ, P0 ;  /* 0x000000ffdddd7207 */ /* 0x000fe40000000000 */
[----:B------:R-:W-:Y:S02]  /*8f60*/  SEL R104, R104, RZ, P1 ;  /* 0x000000ff68687207 */ /* 0x000fe40000800000 */
[----:B------:R-:W-:Y:S01]  /*8f70*/  LOP3.LUT R225, R225, UR4, RZ, 0x3c, !PT ;  /* 0x00000004e1e17c12 */ /* 0x000fe2000f8e3cff */
[----:B------:R-:W-:Y:S06]  /*8f80*/  BRA.U UP1, `(.L_x_116) ;  /* 0xffffffc101e07547 */ /* 0x000fec000b83ffff */
[----:B------:R-:W-:-:S13]  /*8f90*/  R2UR UR4, R220 ;  /* 0x00000000dc0472ca */ /* 0x000fda00000e0000 */
[----:B------:R-:W-:-:S09]  /*8fa0*/  UISETP.NE.AND UP0, UPT, UR4, URZ, UPT ;  /* 0x000000ff0400728c */ /* 0x000fd2000bf05270 */
[----:B------:R-:W-:Y:S05]  /*8fb0*/  BRA.U !UP0, `(.L_x_117) ;  /* 0x0000000108487547 */ /* 0x000fea000b800000 */
[----:B------:R-:W1:Y:S02]  /*8fc0*/  LDCU.64 UR4, c[0x0][0x890] ;  /* 0x00011200ff0477ac */ /* 0x000e640008000a00 */
[----:B-1----:R-:W-:-:S04]  /*8fd0*/  UISETP.NE.U32.AND UP0, UPT, UR4, URZ, UPT ;  /* 0x000000ff0400728c */ /* 0x002fc8000bf05070 */
[----:B------:R-:W-:-:S09]  /*8fe0*/  UISETP.NE.AND.EX UP0, UPT, UR5, URZ, UPT, UP0 ;  /* 0x000000ff0500728c */ /* 0x000fd2000bf05300 */
[----:B------:R-:W-:Y:S05]  /*8ff0*/  BRA.U UP0, `(.L_x_118) ;  /* 0x00000001000c7547 */ /* 0x000fea000b800000 */
[----:B------:R-:W-:-:S13]  /*9000*/  FSETP.NEU.AND P0, PT, R107, RZ, PT ;  /* 0x000000ff6b00720b */ /* 0x000fda0003f0d000 */
[----:B------:R-:W-:Y:S05]  /*9010*/  @!P0 EXIT ;  /* 0x000000000000894d */ /* 0x000fea0003800000 */
[----:B------:R-:W-:Y:S05]  /*9020*/  BRA `(.L_x_117) ;  /* 0x00000000002c7947 */ /* 0x000fea0003800000 */
.L_x_118:
[----:B------:R-:W-:Y:S01]  /*9030*/  LOP3.LUT P0, RZ, R206, 0xff, RZ, 0xc0, !PT ;  /* 0x000000ffceff7812 */ /* 0x000fe2000780c0ff */
[----:B------:R-:W-:-:S12]  /*9040*/  BSSY.RECONVERGENT B0, `(.L_x_117) ;  /* 0x0000009000007945 */ /* 0x000fd80003800200 */
[----:B------:R-:W-:Y:S05]  /*9050*/  @P0 BRA `(.L_x_119) ;  /* 0x0000000000140947 */ /* 0x000fea0003800000 */
[----:B------:R-:W1:Y:S02]  /*9060*/  LDCU.64 UR4, c[0x0][0x888] ;  /* 0x00011100ff0477ac */ /* 0x000e640008000a00 */
[----:B-1----:R-:W-:-:S04]  /*9070*/  ISETP.NE.U32.AND P0, PT, RZ, UR4, PT ;  /* 0x00000004ff007c0c */ /* 0x002fc8000bf05070 */
[----:B------:R-:W-:-:S13]  /*9080*/  ISETP.NE.AND.EX P0, PT, RZ, UR5, PT, P0 ;  /* 0x00000005ff007c0c */ /* 0x000fda000bf05300 */
[----:B------:R-:W-:Y:S05]  /*9090*/  @!P0 EXIT ;  /* 0x000000000000894d */ /* 0x000fea0003800000 */
[----:B------:R-:W-:Y:S05]  /*90a0*/  BRA `(.L_x_120) ;  /* 0x0000000000087947 */ /* 0x000fea0003800000 */
.L_x_119:
[----:B------:R-:W-:-:S13]  /*90b0*/  FSETP.NEU.AND P0, PT, R107, RZ, PT ;  /* 0x000000ff6b00720b */ /* 0x000fda0003f0d000 */
[----:B------:R-:W-:Y:S05]  /*90c0*/  @!P0 EXIT ;  /* 0x000000000000894d */ /* 0x000fea0003800000 */
.L_x_120:
[----:B------:R-:W-:Y:S05]  /*90d0*/  BSYNC.RECONVERGENT B0 ;  /* 0x0000000000007941 */ /* 0x000fea0003800200 */
.L_x_117:
[----:B------:R-:W-:-:S04]  /*90e0*/  DEPBAR.LE SB0, 0x0 ;  /* 0x000080000000791a */ /* 0x000fc80000000000 */
[----:B------:R-:W-:Y:S05]  /*90f0*/  EXIT ;  /* 0x000000000000794d */ /* 0x000fea0003800000 */
.L_x_24:
[----:B-1----:R1:W2:Y:S02]  /*9100*/  SYNCS.PHASECHK.TRANS64.TRYWAIT P0, [R0+URZ+0x100], R3 ;  /* 0x00010003000075a7 */ /* 0x0022a400080011ff */
[----:B--2---:R-:W-:Y:S05]  /*9110*/  @!P0 NANOSLEEP.SYNCS 0x989680 ;  /* 0x009896800000895d */ /* 0x004fea0003900000 */
[----:B------:R-:W2:Y:S02]  /*9120*/  @!P0 SYNCS.PHASECHK.TRANS64 P0, [R0+URZ+0x100], R3 ;  /* 0x00010003000085a7 */ /* 0x000ea400080010ff */
[----:B--2---:R-:W-:Y:S05]  /*9130*/  @!P0 BRA `(.L_x_24) ;  /* 0xfffffffc00f08947 */ /* 0x004fea000383ffff */
[----:B------:R-:W-:Y:S05]  /*9140*/  BRA `(.L_x_121) ;  /* 0xffffff8400e87947 */ /* 0x000fea000383ffff */
.L_x_27:
[----:B-1----:R-:W-:Y:S07]  /*9150*/  MOV R0, UR33 ;  /* 0x0000002100007c02 */ /* 0x002fee0008000f00 */
.L_x_122:
[----:B-1----:R1:W2:Y:S02]  /*9160*/  SYNCS.PHASECHK.TRANS64.TRYWAIT P0, [R0+URZ+0x30], R3 ;  /* 0x00003003000075a7 */ /* 0x0022a400080011ff */
[----:B--2---:R-:W-:Y:S05]  /*9170*/  @!P0 NANOSLEEP.SYNCS 0x989680 ;  /* 0x009896800000895d */ /* 0x004fea0003900000 */
[----:B------:R-:W2:Y:S02]  /*9180*/  @!P0 SYNCS.PHASECHK.TRANS64 P0, [R0+URZ+0x30], R3 ;  /* 0x00003003000085a7 */ /* 0x000ea400080010ff */
[----:B--2---:R-:W-:Y:S05]  /*9190*/  @!P0 BRA `(.L_x_122) ;  /* 0xfffffffc00f08947 */ /* 0x004fea000383ffff */
[----:B------:R-:W-:Y:S05]  /*91a0*/  BRA `(.L_x_26) ;  /* 0xffffff8800287947 */ /* 0x000fea000383ffff */
.L_x_34:
[----:B-1----:R-:W-:Y:S07]  /*91b0*/  MOV R0, UR9 ;  /* 0x0000000900007c02 */ /* 0x002fee0008000f00 */
.L_x_123:
[----:B-1----:R1:W2:Y:S02]  /*91c0*/  SYNCS.PHASECHK.TRANS64.TRYWAIT P0, [R0+URZ+0x30], R3 ;  /* 0x00003003000075a7 */ /* 0x0022a400080011ff */
[----:B--2---:R-:W-:Y:S05]  /*91d0*/  @!P0 NANOSLEEP.SYNCS 0x989680 ;  /* 0x009896800000895d */ /* 0x004fea0003900000 */
[----:B------:R-:W2:Y:S02]  /*91e0*/  @!P0 SYNCS.PHASECHK.TRANS64 P0, [R0+URZ+0x30], R3 ;  /* 0x00003003000085a7 */ /* 0x000ea400080010ff */
[----:B--2---:R-:W-:Y:S05]  /*91f0*/  @!P0 BRA `(.L_x_123) ;  /* 0xfffffffc00f08947 */ /* 0x004fea000383ffff */
[----:B------:R-:W-:Y:S05]  /*9200*/  BRA `(.L_x_33) ;  /* 0xffffff8800e87947 */ /* 0x000fea000383ffff */
.L_x_39:
[----:B-1----:R1:W2:Y:S02]  /*9210*/  SYNCS.PHASECHK.TRANS64.TRYWAIT P0, [R3+URZ+0x90], R0 ;  /* 0x00009000030075a7 */ /* 0x0022a400080011ff */
[----:B--2---:R-:W-:Y:S05]  /*9220*/  @!P0 NANOSLEEP.SYNCS 0x989680 ;  /* 0x009896800000895d */ /* 0x004fea0003900000 */
[----:B------:R-:W2:Y:S02]  /*9230*/  @!P0 SYNCS.PHASECHK.TRANS64 P0, [R3+URZ+0x90], R0 ;  /* 0x00009000030085a7 */ /* 0x000ea400080010ff */
[----:B--2---:R-:W-:Y:S05]  /*9240*/  @!P0 BRA `(.L_x_39) ;  /* 0xfffffffc00f08947 */ /* 0x004fea000383ffff */
[----:B------:R-:W-:Y:S05]  /*9250*/  BRA `(.L_x_124) ;  /* 0xffffff8c00887947 */ /* 0x000fea000383ffff */
.L_x_43:
[----:B-1----:R-:W-:-:S07]  /*9260*/  MOV R0, UR4 ;  /* 0x0000000400007c02 */ /* 0x002fce0008000f00 */
.L_x_125:
[----:B-1----:R1:W2:Y:S02]  /*9270*/  SYNCS.PHASECHK.TRANS64.TRYWAIT P0, [R0+URZ], R3 ;  /* 0x00000003000075a7 */ /* 0x0022a400080011ff */
[----:B--2---:R-:W-:Y:S05]  /*9280*/  @!P0 NANOSLEEP.SYNCS 0x989680 ;  /* 0x009896800000895d */ /* 0x004fea0003900000 */
[----:B------:R-:W2:Y:S02]  /*9290*/  @!P0 SYNCS.PHASECHK.TRANS64 P0, [R0+URZ], R3 ;  /* 0x00000003000085a7 */ /* 0x000ea400080010ff */
[----:B--2---:R-:W-:Y:S05]  /*92a0*/  @!P0 BRA `(.L_x_125) ;  /* 0xfffffffc00f08947 */ /* 0x004fea000383ffff */
[----:B------:R-:W-:Y:S05]  /*92b0*/  BRA `(.L_x_126) ;  /* 0xffffff9400347947 */ /* 0x000fea000383ffff */
.L_x_44:
[----:B------:R-:W-:-:S07]  /*92c0*/  MOV R0, UR5 ;  /* 0x0000000500007c02 */ /* 0x000fce0008000f00 */
.L_x_127:
[----:B-1----:R1:W2:Y:S02]  /*92d0*/  SYNCS.PHASECHK.TRANS64.TRYWAIT P0, [R0+URZ], R3 ;  /* 0x00000003000075a7 */ /* 0x0022a400080011ff */
[----:B--2---:R-:W-:Y:S05]  /*92e0*/  @!P0 NANOSLEEP.SYNCS 0x989680 ;  /* 0x009896800000895d */ /* 0x004fea0003900000 */
[----:B------:R-:W2:Y:S02]  /*92f0*/  @!P0 SYNCS.PHASECHK.TRANS64 P0, [R0+URZ], R3 ;  /* 0x00000003000085a7 */ /* 0x000ea400080010ff */
[----:B--2---:R-:W-:Y:S05]  /*9300*/  @!P0 BRA `(.L_x_127) ;  /* 0xfffffffc00f08947 */ /* 0x004fea000383ffff */
[----:B------:R-:W-:Y:S05]  /*9310*/  BRA `(.L_x_128) ;  /* 0xffffff9400407947 */ /* 0x000fea000383ffff */
.L_x_45:
[----:B------:R-:W-:-:S07]  /*9320*/  MOV R0, UR5 ;  /* 0x0000000500007c02 */ /* 0x000fce0008000f00 */
.L_x_129:
[----:B-1----:R1:W2:Y:S02]  /*9330*/  SYNCS.PHASECHK.TRANS64.TRYWAIT P0, [R0+URZ], R3 ;  /* 0x00000003000075a7 */ /* 0x0022a400080011ff */
[----:B--2---:R-:W-:Y:S05]  /*9340*/  @!P0 NANOSLEEP.SYNCS 0x989680 ;  /* 0x009896800000895d */ /* 0x004fea0003900000 */
[----:B------:R-:W2:Y:S02]  /*9350*/  @!P0 SYNCS.PHASECHK.TRANS64 P0, [R0+URZ], R3 ;  /* 0x00000003000085a7 */ /* 0x000ea400080010ff */
[----:B--2---:R-:W-:Y:S05]  /*9360*/  @!P0 BRA `(.L_x_129) ;  /* 0xfffffffc00f08947 */ /* 0x004fea000383ffff */
[----:B------:R-:W-:Y:S05]  /*9370*/  BRA `(.L_x_130) ;  /* 0xffffff94004c7947 */ /* 0x000fea000383ffff */
.L_x_46:
[----:B------:R-:W-:-:S07]  /*9380*/  MOV R0, UR5 ;  /* 0x0000000500007c02 */ /* 0x000fce0008000f00 */
.L_x_131:
[----:B-1----:R1:W2:Y:S02]  /*9390*/  SYNCS.PHASECHK.TRANS64.TRYWAIT P0, [R0+URZ], R3 ;  /* 0x00000003000075a7 */ /* 0x0022a400080011ff */
[----:B--2---:R-:W-:Y:S05]  /*93a0*/  @!P0 NANOSLEEP.SYNCS 0x989680 ;  /* 0x009896800000895d */ /* 0x004fea0003900000 */
[----:B------:R-:W2:Y:S02]  /*93b0*/  @!P0 SYNCS.PHASECHK.TRANS64 P0, [R0+URZ], R3 ;  /* 0x00000003000085a7 */ /* 0x000ea400080010ff */
[----:B--2---:R-:W-:Y:S05]  /*93c0*/  @!P0 BRA `(.L_x_131) ;  /* 0xfffffffc00f08947 */ /* 0x004fea000383ffff */
[----:B------:R-:W-:Y:S05]  /*93d0*/  BRA `(.L_x_132) ;  /* 0xffffff9400587947 */ /* 0x000fea000383ffff */
.L_x_47:
[----:B------:R-:W-:-:S07]  /*93e0*/  MOV R0, UR5 ;  /* 0x0000000500007c02 */ /* 0x000fce0008000f00 */
.L_x_133:
[----:B-1----:R1:W2:Y:S02]  /*93f0*/  SYNCS.PHASECHK.TRANS64.TRYWAIT P0, [R0+URZ], R3 ;  /* 0x00000003000075a7 */ /* 0x0022a400080011ff */
[----:B--2---:R-:W-:Y:S05]  /*9400*/  @!P0 NANOSLEEP.SYNCS 0x989680 ;  /* 0x009896800000895d */ /* 0x004fea0003900000 */
[----:B------:R-:W2:Y:S02]  /*9410*/  @!P0 SYNCS.PHASECHK.TRANS64 P0, [R0+URZ], R3 ;  /* 0x00000003000085a7 */ /* 0x000ea400080010ff */
[----:B--2---:R-:W-:Y:S05]  /*9420*/  @!P0 BRA `(.L_x_133) ;  /* 0xfffffffc00f08947 */ /* 0x004fea000383ffff */
[----:B------:R-:W-:Y:S05]  /*9430*/  BRA `(.L_x_134) ;  /* 0xffffff9400647947 */ /* 0x000fea000383ffff */
.L_x_50:
[----:B-1----:R1:W2:Y:S02]  /*9440*/  SYNCS.PHASECHK.TRANS64.TRYWAIT P0, [R2+URZ+0xf0], R5 ;  /* 0x0000f005020075a7 */ /* 0x0022a400080011ff */
[----:B--2---:R-:W-:Y:S05]  /*9450*/  @!P0 NANOSLEEP.SYNCS 0x989680 ;  /* 0x009896800000895d */ /* 0x004fea0003900000 */
[----:B------:R-:W2:Y:S02]  /*9460*/  @!P0 SYNCS.PHASECHK.TRANS64 P0, [R2+URZ+0xf0], R5 ;  /* 0x0000f005020085a7 */ /* 0x000ea400080010ff */
[----:B--2---:R-:W-:Y:S05]  /*9470*/  @!P0 BRA `(.L_x_50) ;  /* 0xfffffffc00f08947 */ /* 0x004fea000383ffff */
[----:B------:R-:W-:Y:S05]  /*9480*/  BRA `(.L_x_135) ;  /* 0xffffff9400c07947 */ /* 0x000fea000383ffff */
.L_x_51:
[----:B------:R-:W-:-:S07]  /*9490*/  MOV R2, UR4 ;  /* 0x0000000400027c02 */ /* 0x000fce0008000f00 */
.L_x_136:
[----:B-1----:R1:W2:Y:S02]  /*94a0*/  SYNCS.PHASECHK.TRANS64.TRYWAIT P0, [R2+URZ+0xa0], R5 ;  /* 0x0000a005020075a7 */ /* 0x0022a400080011ff */
[----:B--2---:R-:W-:Y:S05]  /*94b0*/  @!P0 NANOSLEEP.SYNCS 0x989680 ;  /* 0x009896800000895d */ /* 0x004fea0003900000 */
[----:B------:R-:W2:Y:S02]  /*94c0*/  @!P0 SYNCS.PHASECHK.TRANS64 P0, [R2+URZ+0xa0], R5 ;  /* 0x0000a005020085a7 */ /* 0x000ea400080010ff */
[----:B--2---:R-:W-:Y:S05]  /*94d0*/  @!P0 BRA `(.L_x_136) ;  /* 0xfffffffc00f08947 */ /* 0x004fea000383ffff */
[----:B------:R-:W-:Y:S05]  /*94e0*/  BRA `(.L_x_137) ;  /* 0xffffff9400d07947 */ /* 0x000fea000383ffff */
.L_x_52:
[----:B-1----:R1:W2:Y:S02]  /*94f0*/  SYNCS.PHASECHK.TRANS64.TRYWAIT P1, [R2+URZ+0x90], R5 ;  /* 0x00009005020075a7 */ /* 0x0022a400080211ff */
[----:B--2---:R-:W-:Y:S05]  /*9500*/  @!P1 NANOSLEEP.SYNCS 0x989680 ;  /* 0x009896800000995d */ /* 0x004fea0003900000 */
[----:B------:R-:W2:Y:S02]  /*9510*/  @!P1 SYNCS.PHASECHK.TRANS64 P1, [R2+URZ+0x90], R5 ;  /* 0x00009005020095a7 */ /* 0x000ea400080210ff */
[----:B--2---:R-:W-:Y:S05]  /*9520*/  @!P1 BRA `(.L_x_52) ;  /* 0xfffffffc00f09947 */ /* 0x004fea000383ffff */
[----:B------:R-:W-:Y:S05]  /*9530*/  BRA `(.L_x_138) ;  /* 0xffffff9800007947 */ /* 0x000fea000383ffff */
.L_x_55:
[----:B------:R-:W-:-:S07]  /*9540*/  MOV R0, UR4 ;  /* 0x0000000400007c02 */ /* 0x000fce0008000f00 */
.L_x_139:
[----:B-1----:R1:W2:Y:S02]  /*9550*/  SYNCS.PHASECHK.TRANS64.TRYWAIT P0, [R0+URZ+0xa0], R3 ;  /* 0x0000a003000075a7 */ /* 0x0022a400080011ff */
[----:B--2---:R-:W-:Y:S05]  /*9560*/  @!P0 NANOSLEEP.SYNCS 0x989680 ;  /* 0x009896800000895d */ /* 0x004fea0003900000 */
[----:B------:R-:W2:Y:S02]  /*9570*/  @!P0 SYNCS.PHASECHK.TRANS64 P0, [R0+URZ+0xa0], R3 ;  /* 0x0000a003000085a7 */ /* 0x000ea400080010ff */
[----:B--2---:R-:W-:Y:S05]  /*9580*/  @!P0 BRA `(.L_x_139) ;  /* 0xfffffffc00f08947 */ /* 0x004fea000383ffff */
[----:B------:R-:W-:Y:S05]  /*9590*/  BRA `(.L_x_54) ;  /* 0xffffff9800547947 */ /* 0x000fea000383ffff */
.L_x_62:
[----:B-1----:R1:W2:Y:S02]  /*95a0*/  SYNCS.PHASECHK.TRANS64.TRYWAIT P1, [R0+URZ+0x90], R5 ;  /* 0x00009005000075a7 */ /* 0x0022a400080211ff */
[----:B--2---:R-:W-:Y:S05]  /*95b0*/  @!P1 NANOSLEEP.SYNCS 0x989680 ;  /* 0x009896800000995d */ /* 0x004fea0003900000 */
[----:B------:R-:W2:Y:S02]  /*95c0*/  @!P1 SYNCS.PHASECHK.TRANS64 P1, [R0+URZ+0x90], R5 ;  /* 0x00009005000095a7 */ /* 0x000ea400080210ff */
[----:B--2---:R-:W-:Y:S05]  /*95d0*/  @!P1 BRA `(.L_x_62) ;  /* 0xfffffffc00f09947 */ /* 0x004fea000383ffff */
[----:B------:R-:W-:Y:S05]  /*95e0*/  BRA `(.L_x_140) ;  /* 0xffffff9c00c87947 */ /* 0x000fea000383ffff */
.L_x_63:
[----:B------:R-:W-:-:S07]  /*95f0*/  MOV R3, UR31 ;  /* 0x0000001f00037c02 */ /* 0x000fce0008000f00 */
.L_x_141:
[----:B-1----:R1:W2:Y:S02]  /*9600*/  SYNCS.PHASECHK.TRANS64.TRYWAIT P0, [R3+URZ+0xd0], R0 ;  /* 0x0000d000030075a7 */ /* 0x0022a400080011ff */
[----:B--2---:R-:W-:Y:S05]  /*9610*/  @!P0 NANOSLEEP.SYNCS 0x989680 ;  /* 0x009896800000895d */ /* 0x004fea0003900000 */
[----:B------:R-:W2:Y:S02]  /*9620*/  @!P0 SYNCS.PHASECHK.TRANS64 P0, [R3+URZ+0xd0], R0 ;  /* 0x0000d000030085a7 */ /* 0x000ea400080010ff */
[----:B--2---:R-:W-:Y:S05]  /*9630*/  @!P0 BRA `(.L_x_141) ;  /* 0xfffffffc00f08947 */ /* 0x004fea000383ffff */
[----:B------:R-:W-:Y:S05]  /*9640*/  BRA `(.L_x_142) ;  /* 0xffffffa000147947 */ /* 0x000fea000383ffff */
.L_x_66:
[----:B------:R-:W-:Y:S07]  /*9650*/  MOV R0, UR7 ;  /* 0x0000000700007c02 */ /* 0x000fee0008000f00 */
.L_x_143:
[----:B-1----:R1:W2:Y:S02]  /*9660*/  SYNCS.PHASECHK.TRANS64.TRYWAIT P0, [R0+URZ], R3 ;  /* 0x00000003000075a7 */ /* 0x0022a400080011ff */
[----:B--2---:R-:W-:Y:S05]  /*9670*/  @!P0 NANOSLEEP.SYNCS 0x989680 ;  /* 0x009896800000895d */ /* 0x004fea0003900000 */
[----:B------:R-:W2:Y:S02]  /*9680*/  @!P0 SYNCS.PHASECHK.TRANS64 P0, [R0+URZ], R3 ;  /* 0x00000003000085a7 */ /* 0x000ea400080010ff */
[----:B--2---:R-:W-:Y:S05]  /*9690*/  @!P0 BRA `(.L_x_143) ;  /* 0xfffffffc00f08947 */ /* 0x004fea000383ffff */
[----:B------:R-:W-:Y:S05]  /*96a0*/  BRA `(.L_x_65) ;  /* 0xffffffa000307947 */ /* 0x000fea000383ffff */
.L_x_69:
[----:B------:R-:W-:-:S07]  /*96b0*/  MOV R0, UR4 ;  /* 0x0000000400007c02 */ /* 0x000fce0008000f00 */
.L_x_144:
[----:B--2---:R2:W4:Y:S02]  /*96c0*/  SYNCS.PHASECHK.TRANS64.TRYWAIT P0, [R0+URZ], R3 ;  /* 0x00000003000075a7 */ /* 0x00452400080011ff */
[----:B----4-:R-:W-:Y:S05]  /*96d0*/  @!P0 NANOSLEEP.SYNCS 0x989680 ;  /* 0x009896800000895d */ /* 0x010fea0003900000 */
[----:B------:R-:W4:Y:S02]  /*96e0*/  @!P0 SYNCS.PHASECHK.TRANS64 P0, [R0+URZ], R3 ;  /* 0x00000003000085a7 */ /* 0x000f2400080010ff */
[----:B----4-:R-:W-:Y:S05]  /*96f0*/  @!P0 BRA `(.L_x_144) ;  /* 0xfffffffc00f08947 */ /* 0x010fea000383ffff */
[----:B------:R-:W-:Y:S05]  /*9700*/  BRA `(.L_x_145) ;  /* 0xffffffa4000c7947 */ /* 0x000fea000383ffff */
.L_x_70:
[----:B------:R-:W-:-:S07]  /*9710*/  MOV R0, UR5 ;  /* 0x0000000500007c02 */ /* 0x000fce0008000f00 */
.L_x_146:
[----:B-1----:R1:W2:Y:S02]  /*9720*/  SYNCS.PHASECHK.TRANS64.TRYWAIT P0, [R0+URZ], R3 ;  /* 0x00000003000075a7 */ /* 0x0022a400080011ff */
[----:B--2---:R-:W-:Y:S05]  /*9730*/  @!P0 NANOSLEEP.SYNCS 0x989680 ;  /* 0x009896800000895d */ /* 0x004fea0003900000 */
[----:B------:R-:W2:Y:S02]  /*9740*/  @!P0 SYNCS.PHASECHK.TRANS64 P0, [R0+URZ], R3 ;  /* 0x00000003000085a7 */ /* 0x000ea400080010ff */
[----:B--2---:R-:W-:Y:S05]  /*9750*/  @!P0 BRA `(.L_x_146) ;  /* 0xfffffffc00f08947 */ /* 0x004fea000383ffff */
[----:B------:R-:W-:Y:S05]  /*9760*/  BRA `(.L_x_147) ;  /* 0xffffffa400187947 */ /* 0x000fea000383ffff */
.L_x_71:
[----:B------:R-:W-:-:S07]  /*9770*/  MOV R0, UR5 ;  /* 0x0000000500007c02 */ /* 0x000fce0008000f00 */
.L_x_148:
[----:B-1----:R1:W2:Y:S02]  /*9780*/  SYNCS.PHASECHK.TRANS64.TRYWAIT P0, [R0+URZ], R3 ;  /* 0x00000003000075a7 */ /* 0x0022a400080011ff */
[----:B--2---:R-:W-:Y:S05]  /*9790*/  @!P0 NANOSLEEP.SYNCS 0x989680 ;  /* 0x009896800000895d */ /* 0x004fea0003900000 */
[----:B------:R-:W2:Y:S02]  /*97a0*/  @!P0 SYNCS.PHASECHK.TRANS64 P0, [R0+URZ], R3 ;  /* 0x00000003000085a7 */ /* 0x000ea400080010ff */
[----:B--2---:R-:W-:Y:S05]  /*97b0*/  @!P0 BRA `(.L_x_148) ;  /* 0xfffffffc00f08947 */ /* 0x004fea000383ffff */
[----:B------:R-:W-:Y:S05]  /*97c0*/  BRA `(.L_x_149) ;  /* 0xffffffa400247947 */ /* 0x000fea000383ffff */
.L_x_72:
[----:B------:R-:W-:-:S07]  /*97d0*/  MOV R0, UR4 ;  /* 0x0000000400007c02 */ /* 0x000fce0008000f00 */
.L_x_150:
[----:B-1----:R1:W2:Y:S02]  /*97e0*/  SYNCS.PHASECHK.TRANS64.TRYWAIT P0, [R0+URZ], R3 ;  /* 0x00000003000075a7 */ /* 0x0022a400080011ff */
[----:B--2---:R-:W-:Y:S05]  /*97f0*/  @!P0 NANOSLEEP.SYNCS 0x989680 ;  /* 0x009896800000895d */ /* 0x004fea0003900000 */
[----:B------:R-:W2:Y:S02]  /*9800*/  @!P0 SYNCS.PHASECHK.TRANS64 P0, [R0+URZ], R3 ;  /* 0x00000003000085a7 */ /* 0x000ea400080010ff */
[----:B--2---:R-:W-:Y:S05]  /*9810*/  @!P0 BRA `(.L_x_150) ;  /* 0xfffffffc00f08947 */ /* 0x004fea000383ffff */
[----:B------:R-:W-:Y:S05]  /*9820*/  BRA `(.L_x_151) ;  /* 0xffffffa400307947 */ /* 0x000fea000383ffff */
.L_x_77:
[----:B-1----:R1:W2:Y:S02]  /*9830*/  SYNCS.PHASECHK.TRANS64.TRYWAIT P0, [R3+URZ+0x90], R0 ;  /* 0x00009000030075a7 */ /* 0x0022a400080011ff */
[----:B--2---:R-:W-:Y:S05]  /*9840*/  @!P0 NANOSLEEP.SYNCS 0x989680 ;  /* 0x009896800000895d */ /* 0x004fea0003900000 */
[----:B------:R-:W2:Y:S02]  /*9850*/  @!P0 SYNCS.PHASECHK.TRANS64 P0, [R3+URZ+0x90], R0 ;  /* 0x00009000030085a7 */ /* 0x000ea400080010ff */
[----:B--2---:R-:W-:Y:S05]  /*9860*/  @!P0 BRA `(.L_x_77) ;  /* 0xfffffffc00f08947 */ /* 0x004fea000383ffff */
[----:B------:R-:W-:Y:S05]  /*9870*/  BRA `(.L_x_152) ;  /* 0xffffffa800547947 */ /* 0x000fea000383ffff */
.L_x_80:
[----:B------:R-:W-:Y:S07]  /*9880*/  MOV R0, UR6 ;  /* 0x0000000600007c02 */ /* 0x000fee0008000f00 */
.L_x_153:
[----:B-1----:R1:W2:Y:S02]  /*9890*/  SYNCS.PHASECHK.TRANS64.TRYWAIT P1, [R0+URZ+0x88], R3 ;  /* 0x00008803000075a7 */ /* 0x0022a400080211ff */
[----:B--2---:R-:W-:Y:S05]  /*98a0*/  @!P1 NANOSLEEP.SYNCS 0x989680 ;  /* 0x009896800000995d */ /* 0x004fea0003900000 */
[----:B------:R-:W2:Y:S02]  /*98b0*/  @!P1 SYNCS.PHASECHK.TRANS64 P1, [R0+URZ+0x88], R3 ;  /* 0x00008803000095a7 */ /* 0x000ea400080210ff */
[----:B--2---:R-:W-:Y:S05]  /*98c0*/  @!P1 BRA `(.L_x_153) ;  /* 0xfffffffc00f09947 */ /* 0x004fea000383ffff */
[----:B------:R-:W-:Y:S05]  /*98d0*/  BRA `(.L_x_79) ;  /* 0xffffffac00c47947 */ /* 0x000fea000383ffff */
.L_x_83:
[----:B------:R-:W-:Y:S07]  /*98e0*/  MOV R3, UR7 ;  /* 0x0000000700037c02 */ /* 0x000fee0008000f00 */
.L_x_154:
[----:B-1----:R1:W2:Y:S02]  /*98f0*/  SYNCS.PHASECHK.TRANS64.TRYWAIT P2, [R3+URZ+0x70], R0 ;  /* 0x00007000030075a7 */ /* 0x0022a400080411ff */
[----:B--2---:R-:W-:Y:S05]  /*9900*/  @!P2 NANOSLEEP.SYNCS 0x989680 ;  /* 0x009896800000a95d */ /* 0x004fea0003900000 */
[----:B------:R-:W2:Y:S02]  /*9910*/  @!P2 SYNCS.PHASECHK.TRANS64 P2, [R3+URZ+0x70], R0 ;  /* 0x000070000300a5a7 */ /* 0x000ea400080410ff */
[----:B--2---:R-:W-:Y:S05]  /*9920*/  @!P2 BRA `(.L_x_154) ;  /* 0xfffffffc00f0a947 */ /* 0x004fea000383ffff */
[----:B------:R-:W-:Y:S05]  /*9930*/  BRA `(.L_x_155) ;  /* 0xffffffb000207947 */ /* 0x000fea000383ffff */
.L_x_85:
[----:B------:R-:W-:-:S07]  /*9940*/  MOV R0, UR4 ;  /* 0x0000000400007c02 */ /* 0x000fce0008000f00 */
.L_x_156:
[----:B--2---:R2:W4:Y:S02]  /*9950*/  SYNCS.PHASECHK.TRANS64.TRYWAIT P0, [R0+URZ], R3 ;  /* 0x00000003000075a7 */ /* 0x00452400080011ff */
[----:B----4-:R-:W-:Y:S05]  /*9960*/  @!P0 NANOSLEEP.SYNCS 0x989680 ;  /* 0x009896800000895d */ /* 0x010fea0003900000 */
[----:B------:R-:W4:Y:S02]  /*9970*/  @!P0 SYNCS.PHASECHK.TRANS64 P0, [R0+URZ], R3 ;  /* 0x00000003000085a7 */ /* 0x000f2400080010ff */
[----:B----4-:R-:W-:Y:S05]  /*9980*/  @!P0 BRA `(.L_x_156) ;  /* 0xfffffffc00f08947 */ /* 0x010fea000383ffff */
[----:B------:R-:W-:Y:S05]  /*9990*/  BRA `(.L_x_157) ;  /* 0xffffffb400787947 */ /* 0x000fea000383ffff */
.L_x_87:
[----:B---3--:R3:W4:Y:S02]  /*99a0*/  SYNCS.PHASECHK.TRANS64.TRYWAIT P0, [R0+URZ+0x90], R3 ;  /* 0x00009003000075a7 */ /* 0x00872400080011ff */
[----:B----4-:R-:W-:Y:S05]  /*99b0*/  @!P0 NANOSLEEP.SYNCS 0x989680 ;  /* 0x009896800000895d */ /* 0x010fea0003900000 */
[----:B------:R-:W4:Y:S02]  /*99c0*/  @!P0 SYNCS.PHASECHK.TRANS64 P0, [R0+URZ+0x90], R3 ;  /* 0x00009003000085a7 */ /* 0x000f2400080010ff */
[----:B----4-:R-:W-:Y:S05]  /*99d0*/  @!P0 BRA `(.L_x_87) ;  /* 0xfffffffc00f08947 */ /* 0x010fea000383ffff */
[----:B------:R-:W-:Y:S05]  /*99e0*/  BRA `(.L_x_158) ;  /* 0xffffffb8005c7947 */ /* 0x000fea000383ffff */
.L_x_97:
[----:B-1----:R1:W2:Y:S02]  /*99f0*/  SYNCS.PHASECHK.TRANS64.TRYWAIT P0, [R0+URZ+0x60], R3 ;  /* 0x00006003000075a7 */ /* 0x0022a400080011ff */
[----:B--2---:R-:W-:Y:S05]  /*9a00*/  @!P0 NANOSLEEP.SYNCS 0x989680 ;  /* 0x009896800000895d */ /* 0x004fea0003900000 */
[----:B------:R-:W2:Y:S02]  /*9a10*/  @!P0 SYNCS.PHASECHK.TRANS64 P0, [R0+URZ+0x60], R3 ;  /* 0x00006003000085a7 */ /* 0x000ea400080010ff */
[----:B--2---:R-:W-:Y:S05]  /*9a20*/  @!P0 BRA `(.L_x_97) ;  /* 0xfffffffc00f08947 */ /* 0x004fea000383ffff */
[----:B------:R-:W-:Y:S05]  /*9a30*/  BRA `(.L_x_96) ;  /* 0xffffffc400d87947 */ /* 0x000fea000383ffff */
.L_x_99:
[----:B-1----:R1:W2:Y:S02]  /*9a40*/  SYNCS.PHASECHK.TRANS64.TRYWAIT P1, [R165+URZ+0xb0], R4 ;  /* 0x0000b004a50075a7 */ /* 0x0022a400080211ff */
[----:B--2---:R-:W-:Y:S05]  /*9a50*/  @!P1 NANOSLEEP.SYNCS 0x989680 ;  /* 0x009896800000995d */ /* 0x004fea0003900000 */
[----:B------:R-:W2:Y:S02]  /*9a60*/  @!P1 SYNCS.PHASECHK.TRANS64 P1, [R165+URZ+0xb0], R4 ;  /* 0x0000b004a50095a7 */ /* 0x000ea400080210ff */
[----:B--2---:R-:W-:Y:S05]  /*9a70*/  @!P1 BRA `(.L_x_99) ;  /* 0xfffffffc00f09947 */ /* 0x004fea000383ffff */
[----:B------:R-:W-:Y:S05]  /*9a80*/  BRA `(.L_x_98) ;  /* 0xffffffc800907947 */ /* 0x000fea000383ffff */
        .weak           $__internal_0_$__cuda_sm10x_tcgen05_guardrail_trap_col_being_dealloced_not_returned_by_alloc
        .type           $__internal_0_$__cuda_sm10x_tcgen05_guardrail_trap_col_being_dealloced_not_returned_by_alloc,@function
        .size           $__internal_0_$__cuda_sm10x_tcgen05_guardrail_trap_col_being_dealloced_not_returned_by_alloc,($__internal_1_$__cuda_sm10x_tcgen05_guardrail_trap_phase_invalid_during_alloc - $__internal_0_$__cuda_sm10x_tcgen05_guardrail_trap_col_being_dealloced_not_returned_by_alloc)
$__internal_0_$__cuda_sm10x_tcgen05_guardrail_trap_col_being_dealloced_not_returned_by_alloc:
[----:B------:R-:W-:Y:S05]  /*9a90*/  BPT.TRAP 0x1 ;  /* 0x000000040000795c */ /* 0x000fea0000300000 */
[----:B------:R-:W-:-:S04]  /*9aa0*/  HFMA2 R3, -RZ, RZ, 0, 0 ;  /* 0x00000000ff037431 */ /* 0x000fc800000001ff */
[----:B------:R-:W-:Y:S05]  /*9ab0*/  RET.REL.NODEC R2 `(_ZN7cutlass13device_kernelINS_4gemm6kernel13GemmUniversalIN4cute5tupleIJiiiiEEENS1_10collective13CollectiveMmaINS1_35MainloopSm100TmaUmmaWarpSpecializedILi6ELi2ELi4ENS5_IJNS4_1CILi2EEENSA_ILi1EEESC_EEEEENS5_IJNSA_ILi64EEENSA_ILi176EEESF_EEENS_6half_tENS5_IJlSC_lEEESI_SJ_NS4_8TiledMMAINS4_8MMA_AtomIJNS4_20SM100_MMA_F16BF16_SSISI_SI_fLi64ELi176ELNS4_4UMMA5MajorE0ELSO_0ELNSN_7ScaleInE0ELSP_0EEEEEENS4_6LayoutINS5_IJSC_SC_SC_EEENS5_IJNSA_ILi0EEESU_SU_EEEEENS5_IJNS4_10UnderscoreESX_SX_EEEEENS4_13SM90_TMA_LOADENS4_14ComposedLayoutINS4_7SwizzleILi3ELi4ELi3EEENS4_18smem_ptr_flag_bitsILi16EEENSS_INS5_IJNSA_ILi8EEESF_EEENS5_IJSF_SC_EEEEEEEvNS4_8identityENS4_23SM90_TMA_LOAD_MULTICASTES1A_vS1B_EENS_8epilogue10collective18CollectiveEpilogueINS1E_23Sm100TmaWarpSpecializedILi2ELi1ELi88ELb1ELb0EEEJSH_NS5_IJNSS_ISF_SC_EENSS_ISG_SC_EEEEESI_SJ_SI_SJ_NS1E_6fusion15FusionCallbacksIS1I_NS1M_17LinearCombinationISI_fSI_fLNS_15FloatRoundStyleE2EEESH_S1L_JEEENS4_5SM1004TMEM4LOAD26SM100_TMEM_LOAD_16dp256b2xES10_NS11_INS12_ILi1ELi4ELi3EEES15_NSS_INS5_IJS16_NSA_ILi16EEEEEENS5_IJS1X_SC_EEEEEEENS4_17SM75_U32x4_LDSM_NENS4_14SM90_TMA_STOREES21_NS4_17SM90_U32x4_STSM_NENS4_39AutoVectorizingCopyWithAssumedAlignmentILi128EEEEEEvvEEEEvNT_6ParamsE) ;  /* 0xffffff6402507950 */ /* 0x000fea0003c3ffff */
        .weak           $__internal_1_$__cuda_sm10x_tcgen05_guardrail_trap_phase_invalid_during_alloc
        .type           $__internal_1_$__cuda_sm10x_tcgen05_guardrail_trap_phase_invalid_during_alloc,@function
        .size           $__internal_1_$__cuda_sm10x_tcgen05_guardrail_trap_phase_invalid_during_alloc,($__internal_2_$__cuda_sm10x_tcgen05_guardrail_trap_unallocated_columns_being_dealloced - $__internal_1_$__cuda_sm10x_tcgen05_guardrail_trap_phase_invalid_during_alloc)
$__internal_1_$__cuda_sm10x_tcgen05_guardrail_trap_phase_invalid_during_alloc:
[----:B------:R-:W-:Y:S05]  /*9ac0*/  BPT.TRAP 0x1 ;  /* 0x000000040000795c */ /* 0x000fea0000300000 */
[----:B------:R-:W-:-:S04]  /*9ad0*/  MOV R5, 0x0 ;  /* 0x0000000000057802 */ /* 0x000fc80000000f00 */
[----:B------:R-:W-:Y:S05]  /*9ae0*/  RET.REL.NODEC R4 `(_ZN7cutlass13device_kernelINS_4gemm6kernel13GemmUniversalIN4cute5tupleIJiiiiEEENS1_10collective13CollectiveMmaINS1_35MainloopSm100TmaUmmaWarpSpecializedILi6ELi2ELi4ENS5_IJNS4_1CILi2EEENSA_ILi1EEESC_EEEEENS5_IJNSA_ILi64EEENSA_ILi176EEESF_EEENS_6half_tENS5_IJlSC_lEEESI_SJ_NS4_8TiledMMAINS4_8MMA_AtomIJNS4_20SM100_MMA_F16BF16_SSISI_SI_fLi64ELi176ELNS4_4UMMA5MajorE0ELSO_0ELNSN_7ScaleInE0ELSP_0EEEEEENS4_6LayoutINS5_IJSC_SC_SC_EEENS5_IJNSA_ILi0EEESU_SU_EEEEENS5_IJNS4_10UnderscoreESX_SX_EEEEENS4_13SM90_TMA_LOADENS4_14ComposedLayoutINS4_7SwizzleILi3ELi4ELi3EEENS4_18smem_ptr_flag_bitsILi16EEENSS_INS5_IJNSA_ILi8EEESF_EEENS5_IJSF_SC_EEEEEEEvNS4_8identityENS4_23SM90_TMA_LOAD_MULTICASTES1A_vS1B_EENS_8epilogue10collective18CollectiveEpilogueINS1E_23Sm100TmaWarpSpecializedILi2ELi1ELi88ELb1ELb0EEEJSH_NS5_IJNSS_ISF_SC_EENSS_ISG_SC_EEEEESI_SJ_SI_SJ_NS1E_6fusion15FusionCallbacksIS1I_NS1M_17LinearCombinationISI_fSI_fLNS_15FloatRoundStyleE2EEESH_S1L_JEEENS4_5SM1004TMEM4LOAD26SM100_TMEM_LOAD_16dp256b2xES10_NS11_INS12_ILi1ELi4ELi3EEES15_NSS_INS5_IJS16_NSA_ILi16EEEEEENS5_IJS1X_SC_EEEEEEENS4_17SM75_U32x4_LDSM_NENS4_14SM90_TMA_STOREES21_NS4_17SM90_U32x4_STSM_NENS4_39AutoVectorizingCopyWithAssumedAlignmentILi128EEEEEEvvEEEEvNT_6ParamsE) ;  /* 0xffffff6404447950 */ /* 0x000fea0003c3ffff */
        .weak           $__internal_2_$__cuda_sm10x_tcgen05_guardrail_trap_unallocated_columns_being_dealloced
        .type           $__internal_2_$__cuda_sm10x_tcgen05_guardrail_trap_unallocated_columns_being_dealloced,@function
        .size           $__internal_2_$__cuda_sm10x_tcgen05_guardrail_trap_unallocated_columns_being_dealloced,(.L_x_160 - $__internal_2_$__cuda_sm10x_tcgen05_guardrail_trap_unallocated_columns_being_dealloced)
$__internal_2_$__cuda_sm10x_tcgen05_guardrail_trap_unallocated_columns_being_dealloced:
[----:B------:R-:W-:Y:S05]  /*9af0*/  BPT.TRAP 0x1 ;  /* 0x000000040000795c */ /* 0x000fea0000300000 */
[----:B------:R-:W-:-:S04]  /*9b00*/  HFMA2 R3, -RZ, RZ, 0, 0 ;  /* 0x00000000ff037431 */ /* 0x000fc800000001ff */
[----:B------:R-:W-:Y:S05]  /*9b10*/  RET.REL.NODEC R2 `(_ZN7cutlass13device_kernelINS_4gemm6kernel13GemmUniversalIN4cute5tupleIJiiiiEEENS1_10collective13CollectiveMmaINS1_35MainloopSm100TmaUmmaWarpSpecializedILi6ELi2ELi4ENS5_IJNS4_1CILi2EEENSA_ILi1EEESC_EEEEENS5_IJNSA_ILi64EEENSA_ILi176EEESF_EEENS_6half_tENS5_IJlSC_lEEESI_SJ_NS4_8TiledMMAINS4_8MMA_AtomIJNS4_20SM100_MMA_F16BF16_SSISI_SI_fLi64ELi176ELNS4_4UMMA5MajorE0ELSO_0ELNSN_7ScaleInE0ELSP_0EEEEEENS4_6LayoutINS5_IJSC_SC_SC_EEENS5_IJNSA_ILi0EEESU_SU_EEEEENS5_IJNS4_10UnderscoreESX_SX_EEEEENS4_13SM90_TMA_LOADENS4_14ComposedLayoutINS4_7SwizzleILi3ELi4ELi3EEENS4_18smem_ptr_flag_bitsILi16EEENSS_INS5_IJNSA_ILi8EEESF_EEENS5_IJSF_SC_EEEEEEEvNS4_8identityENS4_23SM90_TMA_LOAD_MULTICASTES1A_vS1B_EENS_8epilogue10collective18CollectiveEpilogueINS1E_23Sm100TmaWarpSpecializedILi2ELi1ELi88ELb1ELb0EEEJSH_NS5_IJNSS_ISF_SC_EENSS_ISG_SC_EEEEESI_SJ_SI_SJ_NS1E_6fusion15FusionCallbacksIS1I_NS1M_17LinearCombinationISI_fSI_fLNS_15FloatRoundStyleE2EEESH_S1L_JEEENS4_5SM1004TMEM4LOAD26SM100_TMEM_LOAD_16dp256b2xES10_NS11_INS12_ILi1ELi4ELi3EEES15_NSS_INS5_IJS16_NSA_ILi16EEEEEENS5_IJS1X_SC_EEEEEEENS4_17SM75_U32x4_LDSM_NENS4_14SM90_TMA_STOREES21_NS4_17SM90_U32x4_STSM_NENS4_39AutoVectorizingCopyWithAssumedAlignmentILi128EEEEEEvvEEEEvNT_6ParamsE) ;  /* 0xffffff6402387950 */ /* 0x000fea0003c3ffff */
.L_x_159:
[----:B------:R-:W-:-:S00]  /*9b20*/  BRA `(.L_x_159) ;  /* 0xfffffffc00fc7947 */ /* 0x000fc0000383ffff */
[----:B------:R-:W-:-:S00]  /*9b30*/  NOP ;  /* 0x0000000000007918 */ /* 0x000fc00000000000 */
        /* <DEDUP_REMOVED lines=12> */
.L_x_160:


//--------------------- .nv.global.init           --------------------------
	.section	.nv.global.init,"aw",@progbits
.nv.global.init:
	.type		$str$27,@object
	.size		$str$27,($str$28 - $str$27)
$str$27:
        /*0000*/ 	.byte	0x28, 0x61, 0x64, 0x64, 0x72, 0x65, 0x73, 0x73, 0x20, 0x26, 0x20, 0x6d, 0x61, 0x73, 0x6b, 0x29
        /*0010*/ 	.byte	0x20, 0x3d, 0x3d, 0x20, 0x30, 0x00
	.type		$str$28,@object
	.size		$str$28,($str$26 - $str$28)
$str$28:
        /*0016*/ 	.byte	0x2f, 0x74, 0x6d, 0x70, 0x2f, 0x63, 0x75, 0x74, 0x6c, 0x61, 0x73, 0x73, 0x5f, 0x73, 0x77, 0x65
        /*0026*/ 	.byte	0x65, 0x70, 0x5f, 0x73, 0x72, 0x63, 0x2f, 0x69, 0x6e, 0x63, 0x6c, 0x75, 0x64, 0x65, 0x2f, 0x63
        /*0036*/ 	.byte	0x75, 0x74, 0x65, 0x2f, 0x70, 0x6f, 0x69, 0x6e, 0x74, 0x65, 0x72, 0x5f, 0x66, 0x6c, 0x61, 0x67
        /*0046*/ 	.byte	0x67, 0x65, 0x64, 0x2e, 0x68, 0x70, 0x70, 0x00
	.type		$str$26,@object
	.size		$str$26,($str$25 - $str$26)
$str$26:
        /*004e*/ 	.byte	0x2f, 0x74, 0x6d, 0x70, 0x2f, 0x63, 0x75, 0x74, 0x6c, 0x61, 0x73, 0x73, 0x5f, 0x73, 0x77, 0x65
        /*005e*/ 	.byte	0x65, 0x70, 0x5f, 0x73, 0x72, 0x63, 0x2f, 0x69, 0x6e, 0x63, 0x6c, 0x75, 0x64, 0x65, 0x2f, 0x63
        /*006e*/ 	.byte	0x75, 0x74, 0x65, 0x2f, 0x61, 0x74, 0x6f, 0x6d, 0x2f, 0x63, 0x6f, 0x70, 0x79, 0x5f, 0x74, 0x72
        /*007e*/ 	.byte	0x61, 0x69, 0x74, 0x73, 0x5f, 0x73, 0x6d, 0x31, 0x30, 0x30, 0x2e, 0x68, 0x70, 0x70, 0x00
	.type		$str$25,@object
	.size		$str$25,(__unnamed_1 - $str$25)
$str$25:
        /*008d*/ 	.byte	0x28, 0x28, 0x75, 0x69, 0x6e, 0x74, 0x33, 0x32, 0x5f, 0x74, 0x28, 0x74, 0x68, 0x72, 0x65, 0x61
        /*009d*/ 	.byte	0x64, 0x49, 0x64, 0x78, 0x2e, 0x78, 0x29, 0x20, 0x2f, 0x20, 0x33, 0x32, 0x29, 0x20, 0x25, 0x20
        /*00ad*/ 	.byte	0x34, 0x29, 0x20, 0x3d, 0x3d, 0x20, 0x28, 0x28, 0x28, 0x74, 0x6d, 0x65, 0x6d, 0x5f, 0x61, 0x64
        /*00bd*/ 	.byte	0x64, 0x72, 0x20, 0x3e, 0x3e, 0x20, 0x31, 0x36, 0x29, 0x20, 0x2f, 0x20, 0x33, 0x32, 0x29, 0x20
        /*00cd*/ 	.byte	0x25, 0x20, 0x34, 0x29, 0x00
	.type		__unnamed_1,@object
	.size		__unnamed_1,(__unnamed_2 - __unnamed_1)
__unnamed_1:
        /*00d2*/ 	.byte	0x61, 0x75, 0x74, 0x6f, 0x20, 0x63, 0x75, 0x74, 0x65, 0x3a, 0x3a, 0x61, 0x73, 0x5f, 0x70, 0x6f
        /* <DEDUP_REMOVED lines=24> */
        /*0262*/ 	.byte	0x31, 0x32, 0x36, 0x34, 0x3e, 0x3e, 0x3e, 0x3e, 0x5d, 0x00
	.type		__unnamed_2,@object
	.size		__unnamed_2,(.L_2 - __unnamed_2)
__unnamed_2:
        /* <DEDUP_REMOVED lines=42> */
        /*050c*/ 	.byte	0x3e, 0x5d, 0x00
.L_2:


//--------------------- .nv.shared._ZN7cutlass13device_kernelINS_4gemm6kernel13GemmUniversalIN4cute5tupleIJiiiiEEENS1_10collective13CollectiveMmaINS1_35MainloopSm100TmaUmmaWarpSpecializedILi6ELi2ELi4ENS5_IJNS4_1CILi2EEENSA_ILi1EEESC_EEEEENS5_IJNSA_ILi64EEENSA_ILi176EEESF_EEENS_6half_tENS5_IJlSC_lEEESI_SJ_NS4_8TiledMMAINS4_8MMA_AtomIJNS4_20SM100_MMA_F16BF16_SSISI_SI_fLi64ELi176ELNS4_4UMMA5MajorE0ELSO_0ELNSN_7ScaleInE0ELSP_0EEEEEENS4_6LayoutINS5_IJSC_SC_SC_EEENS5_IJNSA_ILi0EEESU_SU_EEEEENS5_IJNS4_10UnderscoreESX_SX_EEEEENS4_13SM90_TMA_LOADENS4_14ComposedLayoutINS4_7SwizzleILi3ELi4ELi3EEENS4_18smem_ptr_flag_bitsILi16EEENSS_INS5_IJNSA_ILi8EEESF_EEENS5_IJSF_SC_EEEEEEEvNS4_8identityENS4_23SM90_TMA_LOAD_MULTICASTES1A_vS1B_EENS_8epilogue10collective18CollectiveEpilogueINS1E_23Sm100TmaWarpSpecializedILi2ELi1ELi88ELb1ELb0EEEJSH_NS5_IJNSS_ISF_SC_EENSS_ISG_SC_EEEEESI_SJ_SI_SJ_NS1E_6fusion15FusionCallbacksIS1I_NS1M_17LinearCombinationISI_fSI_fLNS_15FloatRoundStyleE2EEESH_S1L_JEEENS4_5SM1004TMEM4LOAD26SM100_TMEM_LOAD_16dp256b2xES10_NS11_INS12_ILi1ELi4ELi3EEES15_NSS_INS5_IJS16_NSA_ILi16EEEEEENS5_IJS1X_SC_EEEEEEENS4_17SM75_U32x4_LDSM_NENS4_14SM90_TMA_STOREES21_NS4_17SM90_U32x4_STSM_NENS4_39AutoVectorizingCopyWithAssumedAlignmentILi128EEEEEEvvEEEEvNT_6ParamsE --------------------------
	.section	.nv.shared._ZN7cutlass13device_kernelINS_4gemm6kernel13GemmUniversalIN4cute5tupleIJiiiiEEENS1_10collective13CollectiveMmaINS1_35MainloopSm100TmaUmmaWarpSpecializedILi6ELi2ELi4ENS5_IJNS4_1CILi2EEENSA_ILi1EEESC_EEEEENS5_IJNSA_ILi64EEENSA_ILi176EEESF_EEENS_6half_tENS5_IJlSC_lEEESI_SJ_NS4_8TiledMMAINS4_8MMA_AtomIJNS4_20SM100_MMA_F16BF16_SSISI_SI_fLi64ELi176ELNS4_4UMMA5MajorE0ELSO_0ELNSN_7ScaleInE0ELSP_0EEEEEENS4_6LayoutINS5_IJSC_SC_SC_EEENS5_IJNSA_ILi0EEESU_SU_EEEEENS5_IJNS4_10UnderscoreESX_SX_EEEEENS4_13SM90_TMA_LOADENS4_14ComposedLayoutINS4_7SwizzleILi3ELi4ELi3EEENS4_18smem_ptr_flag_bitsILi16EEENSS_INS5_IJNSA_ILi8EEESF_EEENS5_IJSF_SC_EEEEEEEvNS4_8identityENS4_23SM90_TMA_LOAD_MULTICASTES1A_vS1B_EENS_8epilogue10collective18CollectiveEpilogueINS1E_23Sm100TmaWarpSpecializedILi2ELi1ELi88ELb1ELb0EEEJSH_NS5_IJNSS_ISF_SC_EENSS_ISG_SC_EEEEESI_SJ_SI_SJ_NS1E_6fusion15FusionCallbacksIS1I_NS1M_17LinearCombinationISI_fSI_fLNS_15FloatRoundStyleE2EEESH_S1L_JEEENS4_5SM1004TMEM4LOAD26SM100_TMEM_LOAD_16dp256b2xES10_NS11_INS12_ILi1ELi4ELi3EEES15_NSS_INS5_IJS16_NSA_ILi16EEEEEENS5_IJS1X_SC_EEEEEEENS4_17SM75_U32x4_LDSM_NENS4_14SM90_TMA_STOREES21_NS4_17SM90_U32x4_STSM_NENS4_39AutoVectorizingCopyWithAssumedAlignmentILi128EEEEEEvvEEEEvNT_6ParamsE,"aw",@nobits
	.sectionflags	@""
	.align	16
	.zero		1024


//--------------------- .nv.shared.reserved.0     --------------------------
	.section	.nv.shared.reserved.0,"aw",@nobits
	.weak		__nv_reservedSMEM_offset_0_alias
	.size		__nv_reservedSMEM_offset_0_alias, 0, 64
	.other		__nv_reservedSMEM_offset_0_alias,@"STO_CUDA_RESERVED_SHARED STV_DEFAULT"
__nv_reservedSMEM_offset_0_alias:
	.zero		0
.nv.shared.reserved.0:
	.zero		64
	.weak		__nv_reservedSMEM_tcgen05_partition
	.type		__nv_reservedSMEM_tcgen05_partition,@object
	.size		__nv_reservedSMEM_tcgen05_partition,(.L_0 - __nv_reservedSMEM_tcgen05_partition)
__nv_reservedSMEM_tcgen05_partition:
	.zero		32
.L_0:


//--------------------- .nv.global                --------------------------
	.section	.nv.global,"aw",@nobits
.nv.global:
	.type		_ZN40_INTERNAL_9203da4f_4_k_cu_915c5411_257244cute1_E,@object
	.size		_ZN40_INTERNAL_9203da4f_4_k_cu_915c5411_257244cute1_E,(_ZN40_INTERNAL_9203da4f_4_k_cu_915c5411_257244cuda3std3__45__cpo6cbeginE - _ZN40_INTERNAL_9203da4f_4_k_cu_915c5411_257244cute1_E)
_ZN40_INTERNAL_9203da4f_4_k_cu_915c5411_257244cute1_E:
	.zero		1
	.type		_ZN40_INTERNAL_9203da4f_4_k_cu_915c5411_257244cuda3std3__45__cpo6cbeginE,@object
	.size		_ZN40_INTERNAL_9203da4f_4_k_cu_915c5411_257244cuda3std3__45__cpo6cbeginE,(_ZN40_INTERNAL_9203da4f_4_k_cu_915c5411_257244cuda3std3__48in_placeE - _ZN40_INTERNAL_9203da4f_4_k_cu_915c5411_257244cuda3std3__45__cpo6cbeginE)
_ZN40_INTERNAL_9203da4f_4_k_cu_915c5411_257244cuda3std3__45__cpo6cbeginE:
	.zero		1
	.type		_ZN40_INTERNAL_9203da4f_4_k_cu_915c5411_257244cuda3std3__48in_placeE,@object
	.size		_ZN40_INTERNAL_9203da4f_4_k_cu_915c5411_257244cuda3std3__48in_placeE,(_ZN40_INTERNAL_9203da4f_4_k_cu_915c5411_257244cuda3std6ranges3__45__cpo9iter_moveE - _ZN40_INTERNAL_9203da4f_4_k_cu_915c5411_257244cuda3std3__48in_placeE)
_ZN40_INTERNAL_9203da4f_4_k_cu_915c5411_257244cuda3std3__48in_placeE:
	.zero		1
	.type		_ZN40_INTERNAL_9203da4f_4_k_cu_915c5411_257244cuda3std6ranges3__45__cpo9iter_moveE,@object
	.size		_ZN40_INTERNAL_9203da4f_4_k_cu_915c5411_257244cuda3std6ranges3__45__cpo9iter_moveE,(_ZN40_INTERNAL_9203da4f_4_k_cu_915c5411_257244cuda3std3__45__cpo5beginE - _ZN40_INTERNAL_9203da4f_4_k_cu_915c5411_257244cuda3std6ranges3__45__cpo9iter_moveE)
_ZN40_INTERNAL_9203da4f_4_k_cu_915c5411_257244cuda3std6ranges3__45__cpo9iter_moveE:
	.zero		1
	.type		_ZN40_INTERNAL_9203da4f_4_k_cu_915c5411_257244cuda3std3__45__cpo5beginE,@object
	.size		_ZN40_INTERNAL_9203da4f_4_k_cu_915c5411_257244cuda3std3__45__cpo5beginE,(_ZN40_INTERNAL_9203da4f_4_k_cu_915c5411_257244cuda3std3__442_GLOBAL__N__9203da4f_4_k_cu_915c5411_257246ignoreE - _ZN40_INTERNAL_9203da4f_4_k_cu_915c5411_257244cuda3std3__45__cpo5beginE)
_ZN40_INTERNAL_9203da4f_4_k_cu_915c5411_257244cuda3std3__45__cpo5beginE:
	.zero		1
	.type		_ZN40_INTERNAL_9203da4f_4_k_cu_915c5411_257244cuda3std3__442_GLOBAL__N__9203da4f_4_k_cu_915c5411_257246ignoreE,@object
	.size		_ZN40_INTERNAL_9203da4f_4_k_cu_915c5411_257244cuda3std3__442_GLOBAL__N__9203da4f_4_k_cu_915c5411_257246ignoreE,(_ZN40_INTERNAL_9203da4f_4_k_cu_915c5411_257244cute7productE - _ZN40_INTERNAL_9203da4f_4_k_cu_915c5411_257244cuda3std3__442_GLOBAL__N__9203da4f_4_k_cu_915c5411_257246ignoreE)
_ZN40_INTERNAL_9203da4f_4_k_cu_915c5411_257244cuda3std3__442_GLOBAL__N__9203da4f_4_k_cu_915c5411_257246ignoreE:
	.zero		1
	.type		_ZN40_INTERNAL_9203da4f_4_k_cu_915c5411_257244cute7productE,@object
	.size		_ZN40_INTERNAL_9203da4f_4_k_cu_915c5411_257244cute7productE,(_ZN40_INTERNAL_9203da4f_4_k_cu_915c5411_257244cuda3std3__45__cpo3endE - _ZN40_INTERNAL_9203da4f_4_k_cu_915c5411_257244cute7productE)
_ZN40_INTERNAL_9203da4f_4_k_cu_915c5411_257244cute7productE:
	.zero		1
	.type		_ZN40_INTERNAL_9203da4f_4_k_cu_915c5411_257244cuda3std3__45__cpo3endE,@object
	.size		_ZN40_INTERNAL_9203da4f_4_k_cu_915c5411_257244cuda3std3__45__cpo3endE,(_ZN40_INTERNAL_9203da4f_4_k_cu_915c5411_257244cuda3std3__419piecewise_constructE - _ZN40_INTERNAL_9203da4f_4_k_cu_915c5411_257244cuda3std3__45__cpo3endE)
_ZN40_INTERNAL_9203da4f_4_k_cu_915c5411_257244cuda3std3__45__cpo3endE:
	.zero		1
	.type		_ZN40_INTERNAL_9203da4f_4_k_cu_915c5411_257244cuda3std3__419piecewise_constructE,@object
	.size		_ZN40_INTERNAL_9203da4f_4_k_cu_915c5411_257244cuda3std3__419piecewise_constructE,(_ZN40_INTERNAL_9203da4f_4_k_cu_915c5411_257244cuda3std3__45__cpo4cendE - _ZN40_INTERNAL_9203da4f_4_k_cu_915c5411_257244cuda3std3__419piecewise_constructE)
_ZN40_INTERNAL_9203da4f_4_k_cu_915c5411_257244cuda3std3__419piecewise_constructE:
	.zero		1
	.type		_ZN40_INTERNAL_9203da4f_4_k_cu_915c5411_257244cuda3std3__45__cpo4cendE,@object
	.size		_ZN40_INTERNAL_9203da4f_4_k_cu_915c5411_257244cuda3std3__45__cpo4cendE,(_ZN40_INTERNAL_9203da4f_4_k_cu_915c5411_257244cuda3std6ranges3__45__cpo4swapE - _ZN40_INTERNAL_9203da4f_4_k_cu_915c5411_257244cuda3std3__45__cpo4cendE)
_ZN40_INTERNAL_9203da4f_4_k_cu_915c5411_257244cuda3std3__45__cpo4cendE:
	.zero		1
	.type		_ZN40_INTERNAL_9203da4f_4_k_cu_915c5411_257244cuda3std6ranges3__45__cpo4swapE,@object
	.size		_ZN40_INTERNAL_9203da4f_4_k_cu_915c5411_257244cuda3std6ranges3__45__cpo4swapE,(.L_10 - _ZN40_INTERNAL_9203da4f_4_k_cu_915c5411_257244cuda3std6ranges3__45__cpo4swapE)
_ZN40_INTERNAL_9203da4f_4_k_cu_915c5411_257244cuda3std6ranges3__45__cpo4swapE:
	.zero		1
.L_10:


//--------------------- .nv.constant0._ZN7cutlass13device_kernelINS_4gemm6kernel13GemmUniversalIN4cute5tupleIJiiiiEEENS1_10collective13CollectiveMmaINS1_35MainloopSm100TmaUmmaWarpSpecializedILi6ELi2ELi4ENS5_IJNS4_1CILi2EEENSA_ILi1EEESC_EEEEENS5_IJNSA_ILi64EEENSA_ILi176EEESF_EEENS_6half_tENS5_IJlSC_lEEESI_SJ_NS4_8TiledMMAINS4_8MMA_AtomIJNS4_20SM100_MMA_F16BF16_SSISI_SI_fLi64ELi176ELNS4_4UMMA5MajorE0ELSO_0ELNSN_7ScaleInE0ELSP_0EEEEEENS4_6LayoutINS5_IJSC_SC_SC_EEENS5_IJNSA_ILi0EEESU_SU_EEEEENS5_IJNS4_10UnderscoreESX_SX_EEEEENS4_13SM90_TMA_LOADENS4_14ComposedLayoutINS4_7SwizzleILi3ELi4ELi3EEENS4_18smem_ptr_flag_bitsILi16EEENSS_INS5_IJNSA_ILi8EEESF_EEENS5_IJSF_SC_EEEEEEEvNS4_8identityENS4_23SM90_TMA_LOAD_MULTICASTES1A_vS1B_EENS_8epilogue10collective18CollectiveEpilogueINS1E_23Sm100TmaWarpSpecializedILi2ELi1ELi88ELb1ELb0EEEJSH_NS5_IJNSS_ISF_SC_EENSS_ISG_SC_EEEEESI_SJ_SI_SJ_NS1E_6fusion15FusionCallbacksIS1I_NS1M_17LinearCombinationISI_fSI_fLNS_15FloatRoundStyleE2EEESH_S1L_JEEENS4_5SM1004TMEM4LOAD26SM100_TMEM_LOAD_16dp256b2xES10_NS11_INS12_ILi1ELi4ELi3EEES15_NSS_INS5_IJS16_NSA_ILi16EEEEEENS5_IJS1X_SC_EEEEEEENS4_17SM75_U32x4_LDSM_NENS4_14SM90_TMA_STOREES21_NS4_17SM90_U32x4_STSM_NENS4_39AutoVectorizingCopyWithAssumedAlignmentILi128EEEEEEvvEEEEvNT_6ParamsE --------------------------
	.section	.nv.constant0._ZN7cutlass13device_kernelINS_4gemm6kernel13GemmUniversalIN4cute5tupleIJiiiiEEENS1_10collective13CollectiveMmaINS1_35MainloopSm100TmaUmmaWarpSpecializedILi6ELi2ELi4ENS5_IJNS4_1CILi2EEENSA_ILi1EEESC_EEEEENS5_IJNSA_ILi64EEENSA_ILi176EEESF_EEENS_6half_tENS5_IJlSC_lEEESI_SJ_NS4_8TiledMMAINS4_8MMA_AtomIJNS4_20SM100_MMA_F16BF16_SSISI_SI_fLi64ELi176ELNS4_4UMMA5MajorE0ELSO_0ELNSN_7ScaleInE0ELSP_0EEEEEENS4_6LayoutINS5_IJSC_SC_SC_EEENS5_IJNSA_ILi0EEESU_SU_EEEEENS5_IJNS4_10UnderscoreESX_SX_EEEEENS4_13SM90_TMA_LOADENS4_14ComposedLayoutINS4_7SwizzleILi3ELi4ELi3EEENS4_18smem_ptr_flag_bitsILi16EEENSS_INS5_IJNSA_ILi8EEESF_EEENS5_IJSF_SC_EEEEEEEvNS4_8identityENS4_23SM90_TMA_LOAD_MULTICASTES1A_vS1B_EENS_8epilogue10collective18CollectiveEpilogueINS1E_23Sm100TmaWarpSpecializedILi2ELi1ELi88ELb1ELb0EEEJSH_NS5_IJNSS_ISF_SC_EENSS_ISG_SC_EEEEESI_SJ_SI_SJ_NS1E_6fusion15FusionCallbacksIS1I_NS1M_17LinearCombinationISI_fSI_fLNS_15FloatRoundStyleE2EEESH_S1L_JEEENS4_5SM1004TMEM4LOAD26SM100_TMEM_LOAD_16dp256b2xES10_NS11_INS12_ILi1ELi4ELi3EEES15_NSS_INS5_IJS16_NSA_ILi16EEEEEENS5_IJS1X_SC_EEEEEEENS4_17SM75_U32x4_LDSM_NENS4_14SM90_TMA_STOREES21_NS4_17SM90_U32x4_STSM_NENS4_39AutoVectorizingCopyWithAssumedAlignmentILi128EEEEEEvvEEEEvNT_6ParamsE,"a",@progbits
	.sectionflags	@""
	.align	4
.nv.constant0._ZN7cutlass13device_kernelINS_4gemm6kernel13GemmUniversalIN4cute5tupleIJiiiiEEENS1_10collective13CollectiveMmaINS1_35MainloopSm100TmaUmmaWarpSpecializedILi6ELi2ELi4ENS5_IJNS4_1CILi2EEENSA_ILi1EEESC_EEEEENS5_IJNSA_ILi64EEENSA_ILi176EEESF_EEENS_6half_tENS5_IJlSC_lEEESI_SJ_NS4_8TiledMMAINS4_8MMA_AtomIJNS4_20SM100_MMA_F16BF16_SSISI_SI_fLi64ELi176ELNS4_4UMMA5MajorE0ELSO_0ELNSN_7ScaleInE0ELSP_0EEEEEENS4_6LayoutINS5_IJSC_SC_SC_EEENS5_IJNSA_ILi0EEESU_SU_EEEEENS5_IJNS4_10UnderscoreESX_SX_EEEEENS4_13SM90_TMA_LOADENS4_14ComposedLayoutINS4_7SwizzleILi3ELi4ELi3EEENS4_18smem_ptr_flag_bitsILi16EEENSS_INS5_IJNSA_ILi8EEESF_EEENS5_IJSF_SC_EEEEEEEvNS4_8identityENS4_23SM90_TMA_LOAD_MULTICASTES1A_vS1B_EENS_8epilogue10collective18CollectiveEpilogueINS1E_23Sm100TmaWarpSpecializedILi2ELi1ELi88ELb1ELb0EEEJSH_NS5_IJNSS_ISF_SC_EENSS_ISG_SC_EEEEESI_SJ_SI_SJ_NS1E_6fusion15FusionCallbacksIS1I_NS1M_17LinearCombinationISI_fSI_fLNS_15FloatRoundStyleE2EEESH_S1L_JEEENS4_5SM1004TMEM4LOAD26SM100_TMEM_LOAD_16dp256b2xES10_NS11_INS12_ILi1ELi4ELi3EEES15_NSS_INS5_IJS16_NSA_ILi16EEEEEENS5_IJS1X_SC_EEEEEEENS4_17SM75_U32x4_LDSM_NENS4_14SM90_TMA_STOREES21_NS4_17SM90_U32x4_STSM_NENS4_39AutoVectorizingCopyWithAssumedAlignmentILi128EEEEEEvvEEEEvNT_6ParamsE:
	.zero		2944


//--------------------- SYMBOLS --------------------------

	.type		.nv.reservedSmem.offset0,@object
	.size		.nv.reservedSmem.offset0,0x4
	.type		.nv.reservedSmem.cap,@object
	.size		.nv.reservedSmem.cap,0x4
	.type		__assertfail,@function
